	.target	sm_90a

	.elftype	@"ET_EXEC"


//--------------------- .note.nv.tkinfo           --------------------------
	.section	.note.nv.tkinfo,"",@"SHT_NOTE"
	.sectionflags	@"SHF_NOTE_NV_TKINFO"
	.tkinfo
        /*0018*/ 	.word	0x00000002
        /*0030*/ 	.string	""
        /*0030*/ 	.string	"ptxas"
        /*0030*/ 	.string	"Cuda compilation tools, release 13.0, V13.0.88"
        /*0030*/ 	.string	"Build cuda_13.0.r13.0/compiler.36424714_0"
        /*0030*/ 	.string	"-arch sm_90a -m 64 "



//--------------------- .note.nv.cuinfo           --------------------------
	.section	.note.nv.cuinfo,"",@"SHT_NOTE"
	.sectionflags	@"SHF_NOTE_NV_CUINFO"
        /*0018*/ 	.short	0x0002
        /*001a*/ 	.short	0x005a
        /*001c*/ 	.short	0x0082
	.zero		2


//--------------------- .nv.info                  --------------------------
	.section	.nv.info,"",@"SHT_CUDA_INFO"
	.align	4


	//----- nvinfo : EIATTR_REGCOUNT
	.align		4
        /*0000*/ 	.byte	0x04, 0x2f
        /*0002*/ 	.short	(.L_12 - .L_11)
	.align		4
.L_11:
        /*0004*/ 	.word	index@(_ZN7cutlass13device_kernelINS_4conv6kernel13ConvUniversalINS1_16ConvProblemShapeILNS1_8OperatorE2ELi3EEENS1_10collective14CollectiveConvINS1_46MainloopSm90TmaGmmaWarpSpecializedImplicitGemmILS5_2ELi9ELi3EN4cute5tupleIJNSA_1CILi1EEESD_SD_EEENS1_36KernelImplicitTmaWarpSpecializedSm90ELi1EEENSB_IJNSC_ILi128EEENSB_IJNSC_ILi64EEEEEESJ_EEENS_10bfloat16_tESL_NSA_8TiledMMAINSA_8MMA_AtomIJNSA_4SM904GMMA27MMA_64x64x16_F32BF16BF16_SSILNSP_5MajorE1ELSR_1ELNSP_7ScaleInE1ELSS_1EEEEEENSA_6LayoutISE_NSB_IJNSC_ILi0EEESW_SW_EEEEENSB_IJNSA_10UnderscoreESZ_SZ_EEEEENS7_6detail26Sm90ImplicitGemmTileTraitsINSA_13SM90_TMA_LOADENSA_14ComposedLayoutINSA_7SwizzleILi3ELi4ELi3EEENSA_18smem_ptr_flag_bitsILi16EEENSV_INSB_IJNSB_IJSI_NSC_ILi2EEEEEENSB_IJNSC_ILi8EEES1C_EEENSB_IJSD_NSC_ILi9EEEEEEEEENSB_IJNSB_IJSD_NSC_ILi4096EEEEEENSB_IJSI_NSC_ILi512EEEEEENSB_IJSW_NSC_ILi8192EEEEEEEEEEEEEvEENS13_INSA_20SM90_TMA_LOAD_IM2COLENS15_IS17_S19_NSV_INSB_IJNSB_IJSI_SD_EEES1D_S1F_EEENSB_IJNSB_IJSD_SW_EEES1K_NSB_IJSW_S1H_EEEEEEEEEEvEEEENS_8epilogue10collective6detail29Sm90TmaWarpSpecializedAdapterINS22_15DefaultEpilogueISL_NSB_IJlNSB_IJSD_lllEEESW_EEES27_NS21_6thread17LinearCombinationISL_Li1EffLNS28_9ScaleType4KindE0ELNS_15FloatRoundStyleE2ESL_EENS_4gemm15EpilogueDefaultEEEEEvvEEEEvNT_6ParamsE)
        /*0008*/ 	.word	0x0000006b


	//----- nvinfo : EIATTR_FRAME_SIZE
	.align		4
.L_12:
        /*000c*/ 	.byte	0x04, 0x11
        /*000e*/ 	.short	(.L_14 - .L_13)
	.align		4
.L_13:
        /*0010*/ 	.word	index@(_ZN7cutlass13device_kernelINS_4conv6kernel13ConvUniversalINS1_16ConvProblemShapeILNS1_8OperatorE2ELi3EEENS1_10collective14CollectiveConvINS1_46MainloopSm90TmaGmmaWarpSpecializedImplicitGemmILS5_2ELi9ELi3EN4cute5tupleIJNSA_1CILi1EEESD_SD_EEENS1_36KernelImplicitTmaWarpSpecializedSm90ELi1EEENSB_IJNSC_ILi128EEENSB_IJNSC_ILi64EEEEEESJ_EEENS_10bfloat16_tESL_NSA_8TiledMMAINSA_8MMA_AtomIJNSA_4SM904GMMA27MMA_64x64x16_F32BF16BF16_SSILNSP_5MajorE1ELSR_1ELNSP_7ScaleInE1ELSS_1EEEEEENSA_6LayoutISE_NSB_IJNSC_ILi0EEESW_SW_EEEEENSB_IJNSA_10UnderscoreESZ_SZ_EEEEENS7_6detail26Sm90ImplicitGemmTileTraitsINSA_13SM90_TMA_LOADENSA_14ComposedLayoutINSA_7SwizzleILi3ELi4ELi3EEENSA_18smem_ptr_flag_bitsILi16EEENSV_INSB_IJNSB_IJSI_NSC_ILi2EEEEEENSB_IJNSC_ILi8EEES1C_EEENSB_IJSD_NSC_ILi9EEEEEEEEENSB_IJNSB_IJSD_NSC_ILi4096EEEEEENSB_IJSI_NSC_ILi512EEEEEENSB_IJSW_NSC_ILi8192EEEEEEEEEEEEEvEENS13_INSA_20SM90_TMA_LOAD_IM2COLENS15_IS17_S19_NSV_INSB_IJNSB_IJSI_SD_EEES1D_S1F_EEENSB_IJNSB_IJSD_SW_EEES1K_NSB_IJSW_S1H_EEEEEEEEEEvEEEENS_8epilogue10collective6detail29Sm90TmaWarpSpecializedAdapterINS22_15DefaultEpilogueISL_NSB_IJlNSB_IJSD_lllEEESW_EEES27_NS21_6thread17LinearCombinationISL_Li1EffLNS28_9ScaleType4KindE0ELNS_15FloatRoundStyleE2ESL_EENS_4gemm15EpilogueDefaultEEEEEvvEEEEvNT_6ParamsE)
        /*0014*/ 	.word	0x00000000


	//----- nvinfo : EIATTR_MIN_STACK_SIZE
	.align		4
.L_14:
        /*0018*/ 	.byte	0x04, 0x12
        /*001a*/ 	.short	(.L_16 - .L_15)
	.align		4
.L_15:
        /*001c*/ 	.word	index@(_ZN7cutlass13device_kernelINS_4conv6kernel13ConvUniversalINS1_16ConvProblemShapeILNS1_8OperatorE2ELi3EEENS1_10collective14CollectiveConvINS1_46MainloopSm90TmaGmmaWarpSpecializedImplicitGemmILS5_2ELi9ELi3EN4cute5tupleIJNSA_1CILi1EEESD_SD_EEENS1_36KernelImplicitTmaWarpSpecializedSm90ELi1EEENSB_IJNSC_ILi128EEENSB_IJNSC_ILi64EEEEEESJ_EEENS_10bfloat16_tESL_NSA_8TiledMMAINSA_8MMA_AtomIJNSA_4SM904GMMA27MMA_64x64x16_F32BF16BF16_SSILNSP_5MajorE1ELSR_1ELNSP_7ScaleInE1ELSS_1EEEEEENSA_6LayoutISE_NSB_IJNSC_ILi0EEESW_SW_EEEEENSB_IJNSA_10UnderscoreESZ_SZ_EEEEENS7_6detail26Sm90ImplicitGemmTileTraitsINSA_13SM90_TMA_LOADENSA_14ComposedLayoutINSA_7SwizzleILi3ELi4ELi3EEENSA_18smem_ptr_flag_bitsILi16EEENSV_INSB_IJNSB_IJSI_NSC_ILi2EEEEEENSB_IJNSC_ILi8EEES1C_EEENSB_IJSD_NSC_ILi9EEEEEEEEENSB_IJNSB_IJSD_NSC_ILi4096EEEEEENSB_IJSI_NSC_ILi512EEEEEENSB_IJSW_NSC_ILi8192EEEEEEEEEEEEEvEENS13_INSA_20SM90_TMA_LOAD_IM2COLENS15_IS17_S19_NSV_INSB_IJNSB_IJSI_SD_EEES1D_S1F_EEENSB_IJNSB_IJSD_SW_EEES1K_NSB_IJSW_S1H_EEEEEEEEEEvEEEENS_8epilogue10collective6detail29Sm90TmaWarpSpecializedAdapterINS22_15DefaultEpilogueISL_NSB_IJlNSB_IJSD_lllEEESW_EEES27_NS21_6thread17LinearCombinationISL_Li1EffLNS28_9ScaleType4KindE0ELNS_15FloatRoundStyleE2ESL_EENS_4gemm15EpilogueDefaultEEEEEvvEEEEvNT_6ParamsE)
        /*0020*/ 	.word	0x00000000
.L_16:


//--------------------- .nv.compat                --------------------------
	.section	.nv.compat,"",@"SHT_CUDA_COMPAT_INFO"
	.align	4
        /*0000*/ 	.byte	0x02, 0x09, 0x01, 0x00, 0x02, 0x02, 0x04, 0x00, 0x02, 0x05, 0x05, 0x00, 0x03, 0x07, 0x01, 0x01
        /*0010*/ 	.byte	0x02, 0x03, 0x01, 0x00, 0x02, 0x06, 0x01, 0x00, 0x04, 0x0b, 0x08, 0x00, 0x00, 0x00, 0x00, 0x00
        /*0020*/ 	.byte	0x00, 0x00, 0x00, 0x00


//--------------------- .nv.info._ZN7cutlass13device_kernelINS_4conv6kernel13ConvUniversalINS1_16ConvProblemShapeILNS1_8OperatorE2ELi3EEENS1_10collective14CollectiveConvINS1_46MainloopSm90TmaGmmaWarpSpecializedImplicitGemmILS5_2ELi9ELi3EN4cute5tupleIJNSA_1CILi1EEESD_SD_EEENS1_36KernelImplicitTmaWarpSpecializedSm90ELi1EEENSB_IJNSC_ILi128EEENSB_IJNSC_ILi64EEEEEESJ_EEENS_10bfloat16_tESL_NSA_8TiledMMAINSA_8MMA_AtomIJNSA_4SM904GMMA27MMA_64x64x16_F32BF16BF16_SSILNSP_5MajorE1ELSR_1ELNSP_7ScaleInE1ELSS_1EEEEEENSA_6LayoutISE_NSB_IJNSC_ILi0EEESW_SW_EEEEENSB_IJNSA_10UnderscoreESZ_SZ_EEEEENS7_6detail26Sm90ImplicitGemmTileTraitsINSA_13SM90_TMA_LOADENSA_14ComposedLayoutINSA_7SwizzleILi3ELi4ELi3EEENSA_18smem_ptr_flag_bitsILi16EEENSV_INSB_IJNSB_IJSI_NSC_ILi2EEEEEENSB_IJNSC_ILi8EEES1C_EEENSB_IJSD_NSC_ILi9EEEEEEEEENSB_IJNSB_IJSD_NSC_ILi4096EEEEEENSB_IJSI_NSC_ILi512EEEEEENSB_IJSW_NSC_ILi8192EEEEEEEEEEEEEvEENS13_INSA_20SM90_TMA_LOAD_IM2COLENS15_IS17_S19_NSV_INSB_IJNSB_IJSI_SD_EEES1D_S1F_EEENSB_IJNSB_IJSD_SW_EEES1K_NSB_IJSW_S1H_EEEEEEEEEEvEEEENS_8epilogue10collective6detail29Sm90TmaWarpSpecializedAdapterINS22_15DefaultEpilogueISL_NSB_IJlNSB_IJSD_lllEEESW_EEES27_NS21_6thread17LinearCombinationISL_Li1EffLNS28_9ScaleType4KindE0ELNS_15FloatRoundStyleE2ESL_EENS_4gemm15EpilogueDefaultEEEEEvvEEEEvNT_6ParamsE --------------------------
	.section	.nv.info._ZN7cutlass13device_kernelINS_4conv6kernel13ConvUniversalINS1_16ConvProblemShapeILNS1_8OperatorE2ELi3EEENS1_10collective14CollectiveConvINS1_46MainloopSm90TmaGmmaWarpSpecializedImplicitGemmILS5_2ELi9ELi3EN4cute5tupleIJNSA_1CILi1EEESD_SD_EEENS1_36KernelImplicitTmaWarpSpecializedSm90ELi1EEENSB_IJNSC_ILi128EEENSB_IJNSC_ILi64EEEEEESJ_EEENS_10bfloat16_tESL_NSA_8TiledMMAINSA_8MMA_AtomIJNSA_4SM904GMMA27MMA_64x64x16_F32BF16BF16_SSILNSP_5MajorE1ELSR_1ELNSP_7ScaleInE1ELSS_1EEEEEENSA_6LayoutISE_NSB_IJNSC_ILi0EEESW_SW_EEEEENSB_IJNSA_10UnderscoreESZ_SZ_EEEEENS7_6detail26Sm90ImplicitGemmTileTraitsINSA_13SM90_TMA_LOADENSA_14ComposedLayoutINSA_7SwizzleILi3ELi4ELi3EEENSA_18smem_ptr_flag_bitsILi16EEENSV_INSB_IJNSB_IJSI_NSC_ILi2EEEEEENSB_IJNSC_ILi8EEES1C_EEENSB_IJSD_NSC_ILi9EEEEEEEEENSB_IJNSB_IJSD_NSC_ILi4096EEEEEENSB_IJSI_NSC_ILi512EEEEEENSB_IJSW_NSC_ILi8192EEEEEEEEEEEEEvEENS13_INSA_20SM90_TMA_LOAD_IM2COLENS15_IS17_S19_NSV_INSB_IJNSB_IJSI_SD_EEES1D_S1F_EEENSB_IJNSB_IJSD_SW_EEES1K_NSB_IJSW_S1H_EEEEEEEEEEvEEEENS_8epilogue10collective6detail29Sm90TmaWarpSpecializedAdapterINS22_15DefaultEpilogueISL_NSB_IJlNSB_IJSD_lllEEESW_EEES27_NS21_6thread17LinearCombinationISL_Li1EffLNS28_9ScaleType4KindE0ELNS_15FloatRoundStyleE2ESL_EENS_4gemm15EpilogueDefaultEEEEEvvEEEEvNT_6ParamsE,"",@"SHT_CUDA_INFO"
	.sectionflags	@""
	.align	4


	//----- nvinfo : EIATTR_CUDA_API_VERSION
	.align		4
        /*0000*/ 	.byte	0x04, 0x37
        /*0002*/ 	.short	(.L_18 - .L_17)
.L_17:
        /*0004*/ 	.word	0x00000082


	//----- nvinfo : EIATTR_KPARAM_INFO
	.align		4
.L_18:
        /*0008*/ 	.byte	0x04, 0x17
        /*000a*/ 	.short	(.L_20 - .L_19)
.L_19:
        /*000c*/ 	.word	0x00000000
        /*0010*/ 	.short	0x0000
        /*0012*/ 	.short	0x0070
        /*0014*/ 	.byte	0x00, 0xf0, 0x01, 0x10


	//----- nvinfo : EIATTR_SPARSE_MMA_MASK
	.align		4
.L_20:
        /*0018*/ 	.byte	0x03, 0x50
        /*001a*/ 	.short	0x0000


	//----- nvinfo : EIATTR_MAXREG_COUNT
	.align		4
        /*001c*/ 	.byte	0x03, 0x1b
        /*001e*/ 	.short	0x00ff


	//----- nvinfo : EIATTR_NUM_BARRIERS
	.align		4
        /*0020*/ 	.byte	0x02, 0x4c
        /*0022*/ 	.byte	0x01
	.zero		1


	//----- nvinfo : EIATTR_MERCURY_ISA_VERSION
	.align		4
        /*0024*/ 	.byte	0x03, 0x5f
        /*0026*/ 	.short	0x0101


	//----- nvinfo : EIATTR_COOP_GROUP_MASK_REGIDS
	.align		4
        /*0028*/ 	.byte	0x04, 0x29
        /*002a*/ 	.short	(.L_22 - .L_21)


	//   ....[0]....
.L_21:
        /*002c*/ 	.word	0xffffffff


	//   ....[1]....
        /*0030*/ 	.word	0xffffffff


	//   ....[2]....
        /*0034*/ 	.word	0xffffffff


	//----- nvinfo : EIATTR_COOP_GROUP_INSTR_OFFSETS
	.align		4
.L_22:
        /*0038*/ 	.byte	0x04, 0x28
        /*003a*/ 	.short	(.L_24 - .L_23)


	//   ....[0]....
.L_23:
        /*003c*/ 	.word	0x00000060


	//   ....[1]....
        /*0040*/ 	.word	0x00000070


	//   ....[2]....
        /*0044*/ 	.word	0x00000130


	//----- nvinfo : EIATTR_MBARRIER_INSTR_OFFSETS
	.align		4
.L_24:
        /*0048*/ 	.byte	0x04, 0x39
        /*004a*/ 	.short	(.L_26 - .L_25)


	//   ....[0]....
.L_25:
        /*004c*/ 	.word	0x00000270
        /*0050*/ 	.word	0x000000ff
        /*0054*/ 	.word	0x00036000
        /*0058*/ 	.short	0x0100
        /*005a*/ 	.byte	0x08
	.zero		1


	//   ....[1]....
        /*005c*/ 	.word	0x00000280
        /*0060*/ 	.word	0x000000ff
        /*0064*/ 	.word	0x00036048
        /*0068*/ 	.short	0x0100
        /*006a*/ 	.byte	0x08
	.zero		1


	//   ....[2]....
        /*006c*/ 	.word	0x00000290
        /*0070*/ 	.word	0x000000ff
        /*0074*/ 	.word	0x00036008
        /*0078*/ 	.short	0x0100
        /*007a*/ 	.byte	0x08
	.zero		1


	//   ....[3]....
        /*007c*/ 	.word	0x000002a0
        /*0080*/ 	.word	0x000000ff
        /*0084*/ 	.word	0x00036050
        /*0088*/ 	.short	0x0100
        /*008a*/ 	.byte	0x08
	.zero		1


	//   ....[4]....
        /*008c*/ 	.word	0x000002b0
        /*0090*/ 	.word	0x000000ff
        /*0094*/ 	.word	0x00036010
        /*0098*/ 	.short	0x0100
        /*009a*/ 	.byte	0x08
	.zero		1


	//   ....[5]....
        /*009c*/ 	.word	0x000002c0
        /*00a0*/ 	.word	0x000000ff
        /*00a4*/ 	.word	0x00036058
        /*00a8*/ 	.short	0x0100
        /*00aa*/ 	.byte	0x08
	.zero		1


	//   ....[6]....
        /*00ac*/ 	.word	0x000002d0
        /*00b0*/ 	.word	0x000000ff
        /*00b4*/ 	.word	0x00036018
        /*00b8*/ 	.short	0x0100
        /*00ba*/ 	.byte	0x08
	.zero		1


	//   ....[7]....
        /*00bc*/ 	.word	0x000002e0
        /*00c0*/ 	.word	0x000000ff
        /*00c4*/ 	.word	0x00036060
        /*00c8*/ 	.short	0x0100
        /*00ca*/ 	.byte	0x08
	.zero		1


	//   ....[8]....
        /*00cc*/ 	.word	0x000002f0
        /*00d0*/ 	.word	0x000000ff
        /*00d4*/ 	.word	0x00036020
        /*00d8*/ 	.short	0x0100
        /*00da*/ 	.byte	0x08
	.zero		1


	//   ....[9]....
        /*00dc*/ 	.word	0x00000300
        /*00e0*/ 	.word	0x000000ff
        /*00e4*/ 	.word	0x00036068
        /*00e8*/ 	.short	0x0100
        /*00ea*/ 	.byte	0x08
	.zero		1


	//   ....[10]....
        /*00ec*/ 	.word	0x00000310
        /*00f0*/ 	.word	0x000000ff
        /*00f4*/ 	.word	0x00036028
        /*00f8*/ 	.short	0x0100
        /*00fa*/ 	.byte	0x08
	.zero		1


	//   ....[11]....
        /*00fc*/ 	.word	0x00000320
        /*0100*/ 	.word	0x000000ff
        /*0104*/ 	.word	0x00036070
        /*0108*/ 	.short	0x0100
        /*010a*/ 	.byte	0x08
	.zero		1


	//   ....[12]....
        /*010c*/ 	.word	0x00000330
        /*0110*/ 	.word	0x000000ff
        /*0114*/ 	.word	0x00036030
        /*0118*/ 	.short	0x0100
        /*011a*/ 	.byte	0x08
	.zero		1


	//   ....[13]....
        /*011c*/ 	.word	0x00000340
        /*0120*/ 	.word	0x000000ff
        /*0124*/ 	.word	0x00036078
        /*0128*/ 	.short	0x0100
        /*012a*/ 	.byte	0x08
	.zero		1


	//   ....[14]....
        /*012c*/ 	.word	0x00000350
        /*0130*/ 	.word	0x000000ff
        /*0134*/ 	.word	0x00036038
        /*0138*/ 	.short	0x0100
        /*013a*/ 	.byte	0x08
	.zero		1


	//   ....[15]....
        /*013c*/ 	.word	0x00000360
        /*0140*/ 	.word	0x000000ff
        /*0144*/ 	.word	0x00036080
        /*0148*/ 	.short	0x0100
        /*014a*/ 	.byte	0x08
	.zero		1


	//   ....[16]....
        /*014c*/ 	.word	0x00000370
        /*0150*/ 	.word	0x000000ff
        /*0154*/ 	.word	0x00036040
        /*0158*/ 	.short	0x0100
        /*015a*/ 	.byte	0x08
	.zero		1


	//   ....[17]....
        /*015c*/ 	.word	0x00000380
        /*0160*/ 	.word	0x000000ff
        /*0164*/ 	.word	0x00036088
        /*0168*/ 	.short	0x0100
        /*016a*/ 	.byte	0x08
	.zero		1


	//   ....[18]....
        /*016c*/ 	.word	0x00000f80
        /*0170*/ 	.word	0x00000003
        /*0174*/ 	.word	0x00036000
        /*0178*/ 	.short	0x010a
        /*017a*/ 	.byte	0x3f
	.zero		1


	//   ....[19]....
        /*017c*/ 	.word	0x000013e0
        /*0180*/ 	.word	0x00000006
        /*0184*/ 	.word	0x00036000
        /*0188*/ 	.short	0x010a
        /*018a*/ 	.byte	0x3f
	.zero		1


	//   ....[20]....
        /*018c*/ 	.word	0x00001700
        /*0190*/ 	.word	0x000000ff
        /*0194*/ 	.word	0x00000000
        /*0198*/ 	.short	0x0101
        /*019a*/ 	.byte	0x08
	.zero		1


	//   ....[21]....
        /*019c*/ 	.word	0x00001910
        /*01a0*/ 	.word	0x00000004
        /*01a4*/ 	.word	0x00000000
        /*01a8*/ 	.short	0x0101
        /*01aa*/ 	.byte	0x3f
	.zero		1


	//   ....[22]....
        /*01ac*/ 	.word	0x00006b00
        /*01b0*/ 	.word	0x00000005
        /*01b4*/ 	.word	0x00036048
        /*01b8*/ 	.short	0x010a
        /*01ba*/ 	.byte	0x3f
	.zero		1


	//   ....[23]....
        /*01bc*/ 	.word	0x000071f0
        /*01c0*/ 	.word	0x00000004
        /*01c4*/ 	.word	0x00000000
        /*01c8*/ 	.short	0x010a
        /*01ca*/ 	.byte	0x3f
	.zero		1


	//   ....[24]....
        /*01cc*/ 	.word	0x000072a0
        /*01d0*/ 	.word	0x00000000
        /*01d4*/ 	.word	0x00000000
        /*01d8*/ 	.short	0x010a
        /*01da*/ 	.byte	0x3f
	.zero		1


	//   ....[25]....
        /*01dc*/ 	.word	0x00007350
        /*01e0*/ 	.word	0x00000000
        /*01e4*/ 	.word	0x00000000
        /*01e8*/ 	.short	0x010a
        /*01ea*/ 	.byte	0x3f
	.zero		1


	//   ....[26]....
        /*01ec*/ 	.word	0x00007400
        /*01f0*/ 	.word	0x00000000
        /*01f4*/ 	.word	0x00000000
        /*01f8*/ 	.short	0x010a
        /*01fa*/ 	.byte	0x3f
	.zero		1


	//   ....[27]....
        /*01fc*/ 	.word	0x000074b0
        /*0200*/ 	.word	0x00000000
        /*0204*/ 	.word	0x00000000
        /*0208*/ 	.short	0x010a
        /*020a*/ 	.byte	0x3f
	.zero		1


	//   ....[28]....
        /*020c*/ 	.word	0x00007560
        /*0210*/ 	.word	0x00000000
        /*0214*/ 	.word	0x00000000
        /*0218*/ 	.short	0x010a
        /*021a*/ 	.byte	0x3f
	.zero		1


	//   ....[29]....
        /*021c*/ 	.word	0x00007610
        /*0220*/ 	.word	0x00000000
        /*0224*/ 	.word	0x00000000
        /*0228*/ 	.short	0x010a
        /*022a*/ 	.byte	0x3f
	.zero		1


	//   ....[30]....
        /*022c*/ 	.word	0x000076c0
        /*0230*/ 	.word	0x00000000
        /*0234*/ 	.word	0x00000000
        /*0238*/ 	.short	0x010a
        /*023a*/ 	.byte	0x3f
	.zero		1


	//   ....[31]....
        /*023c*/ 	.word	0x00007770
        /*0240*/ 	.word	0x00000002
        /*0244*/ 	.word	0x00000000
        /*0248*/ 	.short	0x010a
        /*024a*/ 	.byte	0x3f
	.zero		1


	//----- nvinfo : EIATTR_NUM_MBARRIERS
	.align		4
.L_26:
        /*024c*/ 	.byte	0x03, 0x38
        /*024e*/ 	.short	0x0012


	//----- nvinfo : EIATTR_EXIT_INSTR_OFFSETS
	.align		4
        /*0250*/ 	.byte	0x04, 0x1c
        /*0252*/ 	.short	(.L_28 - .L_27)


	//   ....[0]....
.L_27:
        /*0254*/ 	.word	0x00000cb0


	//   ....[1]....
        /*0258*/ 	.word	0x00001ae0


	//   ....[2]....
        /*025c*/ 	.word	0x00001bc0


	//   ....[3]....
        /*0260*/ 	.word	0x00001cb0


	//   ....[4]....
        /*0264*/ 	.word	0x00005370


	//   ....[5]....
        /*0268*/ 	.word	0x000053a0


	//   ....[6]....
        /*026c*/ 	.word	0x000068a0


	//   ....[7]....
        /*0270*/ 	.word	0x000068d0


	//   ....[8]....
        /*0274*/ 	.word	0x000068f0


	//   ....[9]....
        /*0278*/ 	.word	0x000070e0


	//   ....[10]....
        /*027c*/ 	.word	0x000077a0


	//----- nvinfo : EIATTR_MAX_THREADS
	.align		4
.L_28:
        /*0280*/ 	.byte	0x04, 0x05
        /*0282*/ 	.short	(.L_30 - .L_29)
.L_29:
        /*0284*/ 	.word	0x00000100
        /*0288*/ 	.word	0x00000001
        /*028c*/ 	.word	0x00000001


	//----- nvinfo : EIATTR_CRS_STACK_SIZE
	.align		4
.L_30:
        /*0290*/ 	.byte	0x04, 0x1e
        /*0292*/ 	.short	(.L_32 - .L_31)
.L_31:
        /*0294*/ 	.word	0x00000000


	//----- nvinfo : EIATTR_CBANK_PARAM_SIZE
	.align		4
.L_32:
        /*0298*/ 	.byte	0x03, 0x19
        /*029a*/ 	.short	0x0470


	//----- nvinfo : EIATTR_PARAM_CBANK
	.align		4
        /*029c*/ 	.byte	0x04, 0x0a
        /*029e*/ 	.short	(.L_34 - .L_33)
	.align		4
.L_33:
        /*02a0*/ 	.word	index@(.nv.constant0._ZN7cutlass13device_kernelINS_4conv6kernel13ConvUniversalINS1_16ConvProblemShapeILNS1_8OperatorE2ELi3EEENS1_10collective14CollectiveConvINS1_46MainloopSm90TmaGmmaWarpSpecializedImplicitGemmILS5_2ELi9ELi3EN4cute5tupleIJNSA_1CILi1EEESD_SD_EEENS1_36KernelImplicitTmaWarpSpecializedSm90ELi1EEENSB_IJNSC_ILi128EEENSB_IJNSC_ILi64EEEEEESJ_EEENS_10bfloat16_tESL_NSA_8TiledMMAINSA_8MMA_AtomIJNSA_4SM904GMMA27MMA_64x64x16_F32BF16BF16_SSILNSP_5MajorE1ELSR_1ELNSP_7ScaleInE1ELSS_1EEEEEENSA_6LayoutISE_NSB_IJNSC_ILi0EEESW_SW_EEEEENSB_IJNSA_10UnderscoreESZ_SZ_EEEEENS7_6detail26Sm90ImplicitGemmTileTraitsINSA_13SM90_TMA_LOADENSA_14ComposedLayoutINSA_7SwizzleILi3ELi4ELi3EEENSA_18smem_ptr_flag_bitsILi16EEENSV_INSB_IJNSB_IJSI_NSC_ILi2EEEEEENSB_IJNSC_ILi8EEES1C_EEENSB_IJSD_NSC_ILi9EEEEEEEEENSB_IJNSB_IJSD_NSC_ILi4096EEEEEENSB_IJSI_NSC_ILi512EEEEEENSB_IJSW_NSC_ILi8192EEEEEEEEEEEEEvEENS13_INSA_20SM90_TMA_LOAD_IM2COLENS15_IS17_S19_NSV_INSB_IJNSB_IJSI_SD_EEES1D_S1F_EEENSB_IJNSB_IJSD_SW_EEES1K_NSB_IJSW_S1H_EEEEEEEEEEvEEEENS_8epilogue10collective6detail29Sm90TmaWarpSpecializedAdapterINS22_15DefaultEpilogueISL_NSB_IJlNSB_IJSD_lllEEESW_EEES27_NS21_6thread17LinearCombinationISL_Li1EffLNS28_9ScaleType4KindE0ELNS_15FloatRoundStyleE2ESL_EENS_4gemm15EpilogueDefaultEEEEEvvEEEEvNT_6ParamsE)
        /*02a4*/ 	.short	0x0210
        /*02a6*/ 	.short	0x0470


	//----- nvinfo : EIATTR_SW_WAR
	.align		4
.L_34:
        /*02a8*/ 	.byte	0x04, 0x36
        /*02aa*/ 	.short	(.L_36 - .L_35)
.L_35:
        /*02ac*/ 	.word	0x00000008
.L_36:


//--------------------- .nv.callgraph             --------------------------
	.section	.nv.callgraph,"",@"SHT_CUDA_CALLGRAPH"
	.align	4
	.sectionentsize	8
	.align		4
        /*0000*/ 	.word	0x00000000
	.align		4
        /*0004*/ 	.word	0xffffffff
	.align		4
        /*0008*/ 	.word	0x00000000
	.align		4
        /*000c*/ 	.word	0xfffffffe
	.align		4
        /*0010*/ 	.word	0x00000000
	.align		4
        /*0014*/ 	.word	0xfffffffd
	.align		4
        /*0018*/ 	.word	0x00000000
	.align		4
        /*001c*/ 	.word	0xfffffffc


//--------------------- .nv.constant4             --------------------------
	.section	.nv.constant4,"a",@progbits
	.align	8
	.align		8
.nv.constant4:
        /*0000*/ 	.dword	_ZN39_INTERNAL_a6ecb186_4_k_cu_6f065364_30924cuda3std3__45__cpo5beginE
	.align		8
        /*0008*/ 	.dword	_ZN39_INTERNAL_a6ecb186_4_k_cu_6f065364_30924cuda3std3__45__cpo3endE
	.align		8
        /*0010*/ 	.dword	_ZN39_INTERNAL_a6ecb186_4_k_cu_6f065364_30924cuda3std3__45__cpo6cbeginE
	.align		8
        /*0018*/ 	.dword	_ZN39_INTERNAL_a6ecb186_4_k_cu_6f065364_30924cuda3std3__45__cpo4cendE
	.align		8
        /*0020*/ 	.dword	_ZN39_INTERNAL_a6ecb186_4_k_cu_6f065364_30924cuda3std3__441_GLOBAL__N__a6ecb186_4_k_cu_6f065364_30926ignoreE
	.align		8
        /*0028*/ 	.dword	_ZN39_INTERNAL_a6ecb186_4_k_cu_6f065364_30924cuda3std3__419piecewise_constructE
	.align		8
        /*0030*/ 	.dword	_ZN39_INTERNAL_a6ecb186_4_k_cu_6f065364_30924cuda3std3__48in_placeE
	.align		8
        /*0038*/ 	.dword	_ZN39_INTERNAL_a6ecb186_4_k_cu_6f065364_30924cuda3std6ranges3__45__cpo4swapE
	.align		8
        /*0040*/ 	.dword	_ZN39_INTERNAL_a6ecb186_4_k_cu_6f065364_30924cuda3std6ranges3__45__cpo9iter_moveE
	.align		8
        /*0048*/ 	.dword	_ZN39_INTERNAL_a6ecb186_4_k_cu_6f065364_30924cute7productE
	.align		8
        /*0050*/ 	.dword	_ZN39_INTERNAL_a6ecb186_4_k_cu_6f065364_30924cute1_E


//--------------------- .text._ZN7cutlass13device_kernelINS_4conv6kernel13ConvUniversalINS1_16ConvProblemShapeILNS1_8OperatorE2ELi3EEENS1_10collective14CollectiveConvINS1_46MainloopSm90TmaGmmaWarpSpecializedImplicitGemmILS5_2ELi9ELi3EN4cute5tupleIJNSA_1CILi1EEESD_SD_EEENS1_36KernelImplicitTmaWarpSpecializedSm90ELi1EEENSB_IJNSC_ILi128EEENSB_IJNSC_ILi64EEEEEESJ_EEENS_10bfloat16_tESL_NSA_8TiledMMAINSA_8MMA_AtomIJNSA_4SM904GMMA27MMA_64x64x16_F32BF16BF16_SSILNSP_5MajorE1ELSR_1ELNSP_7ScaleInE1ELSS_1EEEEEENSA_6LayoutISE_NSB_IJNSC_ILi0EEESW_SW_EEEEENSB_IJNSA_10UnderscoreESZ_SZ_EEEEENS7_6detail26Sm90ImplicitGemmTileTraitsINSA_13SM90_TMA_LOADENSA_14ComposedLayoutINSA_7SwizzleILi3ELi4ELi3EEENSA_18smem_ptr_flag_bitsILi16EEENSV_INSB_IJNSB_IJSI_NSC_ILi2EEEEEENSB_IJNSC_ILi8EEES1C_EEENSB_IJSD_NSC_ILi9EEEEEEEEENSB_IJNSB_IJSD_NSC_ILi4096EEEEEENSB_IJSI_NSC_ILi512EEEEEENSB_IJSW_NSC_ILi8192EEEEEEEEEEEEEvEENS13_INSA_20SM90_TMA_LOAD_IM2COLENS15_IS17_S19_NSV_INSB_IJNSB_IJSI_SD_EEES1D_S1F_EEENSB_IJNSB_IJSD_SW_EEES1K_NSB_IJSW_S1H_EEEEEEEEEEvEEEENS_8epilogue10collective6detail29Sm90TmaWarpSpecializedAdapterINS22_15DefaultEpilogueISL_NSB_IJlNSB_IJSD_lllEEESW_EEES27_NS21_6thread17LinearCombinationISL_Li1EffLNS28_9ScaleType4KindE0ELNS_15FloatRoundStyleE2ESL_EENS_4gemm15EpilogueDefaultEEEEEvvEEEEvNT_6ParamsE --------------------------
	.section	.text._ZN7cutlass13device_kernelINS_4conv6kernel13ConvUniversalINS1_16ConvProblemShapeILNS1_8OperatorE2ELi3EEENS1_10collective14CollectiveConvINS1_46MainloopSm90TmaGmmaWarpSpecializedImplicitGemmILS5_2ELi9ELi3EN4cute5tupleIJNSA_1CILi1EEESD_SD_EEENS1_36KernelImplicitTmaWarpSpecializedSm90ELi1EEENSB_IJNSC_ILi128EEENSB_IJNSC_ILi64EEEEEESJ_EEENS_10bfloat16_tESL_NSA_8TiledMMAINSA_8MMA_AtomIJNSA_4SM904GMMA27MMA_64x64x16_F32BF16BF16_SSILNSP_5MajorE1ELSR_1ELNSP_7ScaleInE1ELSS_1EEEEEENSA_6LayoutISE_NSB_IJNSC_ILi0EEESW_SW_EEEEENSB_IJNSA_10UnderscoreESZ_SZ_EEEEENS7_6detail26Sm90ImplicitGemmTileTraitsINSA_13SM90_TMA_LOADENSA_14ComposedLayoutINSA_7SwizzleILi3ELi4ELi3EEENSA_18smem_ptr_flag_bitsILi16EEENSV_INSB_IJNSB_IJSI_NSC_ILi2EEEEEENSB_IJNSC_ILi8EEES1C_EEENSB_IJSD_NSC_ILi9EEEEEEEEENSB_IJNSB_IJSD_NSC_ILi4096EEEEEENSB_IJSI_NSC_ILi512EEEEEENSB_IJSW_NSC_ILi8192EEEEEEEEEEEEEvEENS13_INSA_20SM90_TMA_LOAD_IM2COLENS15_IS17_S19_NSV_INSB_IJNSB_IJSI_SD_EEES1D_S1F_EEENSB_IJNSB_IJSD_SW_EEES1K_NSB_IJSW_S1H_EEEEEEEEEEvEEEENS_8epilogue10collective6detail29Sm90TmaWarpSpecializedAdapterINS22_15DefaultEpilogueISL_NSB_IJlNSB_IJSD_lllEEESW_EEES27_NS21_6thread17LinearCombinationISL_Li1EffLNS28_9ScaleType4KindE0ELNS_15FloatRoundStyleE2ESL_EENS_4gemm15EpilogueDefaultEEEEEvvEEEEvNT_6ParamsE,"ax",@progbits
	.align	128
.text._ZN7cutlass13device_kernelINS_4conv6kernel13ConvUniversalINS1_16ConvProblemShapeILNS1_8OperatorE2ELi3EEENS1_10collective14CollectiveConvINS1_46MainloopSm90TmaGmmaWarpSpecializedImplicitGemmILS5_2ELi9ELi3EN4cute5tupleIJNSA_1CILi1EEESD_SD_EEENS1_36KernelImplicitTmaWarpSpecializedSm90ELi1EEENSB_IJNSC_ILi128EEENSB_IJNSC_ILi64EEEEEESJ_EEENS_10bfloat16_tESL_NSA_8TiledMMAINSA_8MMA_AtomIJNSA_4SM904GMMA27MMA_64x64x16_F32BF16BF16_SSILNSP_5MajorE1ELSR_1ELNSP_7ScaleInE1ELSS_1EEEEEENSA_6LayoutISE_NSB_IJNSC_ILi0EEESW_SW_EEEEENSB_IJNSA_10UnderscoreESZ_SZ_EEEEENS7_6detail26Sm90ImplicitGemmTileTraitsINSA_13SM90_TMA_LOADENSA_14ComposedLayoutINSA_7SwizzleILi3ELi4ELi3EEENSA_18smem_ptr_flag_bitsILi16EEENSV_INSB_IJNSB_IJSI_NSC_ILi2EEEEEENSB_IJNSC_ILi8EEES1C_EEENSB_IJSD_NSC_ILi9EEEEEEEEENSB_IJNSB_IJSD_NSC_ILi4096EEEEEENSB_IJSI_NSC_ILi512EEEEEENSB_IJSW_NSC_ILi8192EEEEEEEEEEEEEvEENS13_INSA_20SM90_TMA_LOAD_IM2COLENS15_IS17_S19_NSV_INSB_IJNSB_IJSI_SD_EEES1D_S1F_EEENSB_IJNSB_IJSD_SW_EEES1K_NSB_IJSW_S1H_EEEEEEEEEEvEEEENS_8epilogue10collective6detail29Sm90TmaWarpSpecializedAdapterINS22_15DefaultEpilogueISL_NSB_IJlNSB_IJSD_lllEEESW_EEES27_NS21_6thread17LinearCombinationISL_Li1EffLNS28_9ScaleType4KindE0ELNS_15FloatRoundStyleE2ESL_EENS_4gemm15EpilogueDefaultEEEEEvvEEEEvNT_6ParamsE:
        .type           _ZN7cutlass13device_kernelINS_4conv6kernel13ConvUniversalINS1_16ConvProblemShapeILNS1_8OperatorE2ELi3EEENS1_10collective14CollectiveConvINS1_46MainloopSm90TmaGmmaWarpSpecializedImplicitGemmILS5_2ELi9ELi3EN4cute5tupleIJNSA_1CILi1EEESD_SD_EEENS1_36KernelImplicitTmaWarpSpecializedSm90ELi1EEENSB_IJNSC_ILi128EEENSB_IJNSC_ILi64EEEEEESJ_EEENS_10bfloat16_tESL_NSA_8TiledMMAINSA_8MMA_AtomIJNSA_4SM904GMMA27MMA_64x64x16_F32BF16BF16_SSILNSP_5MajorE1ELSR_1ELNSP_7ScaleInE1ELSS_1EEEEEENSA_6LayoutISE_NSB_IJNSC_ILi0EEESW_SW_EEEEENSB_IJNSA_10UnderscoreESZ_SZ_EEEEENS7_6detail26Sm90ImplicitGemmTileTraitsINSA_13SM90_TMA_LOADENSA_14ComposedLayoutINSA_7SwizzleILi3ELi4ELi3EEENSA_18smem_ptr_flag_bitsILi16EEENSV_INSB_IJNSB_IJSI_NSC_ILi2EEEEEENSB_IJNSC_ILi8EEES1C_EEENSB_IJSD_NSC_ILi9EEEEEEEEENSB_IJNSB_IJSD_NSC_ILi4096EEEEEENSB_IJSI_NSC_ILi512EEEEEENSB_IJSW_NSC_ILi8192EEEEEEEEEEEEEvEENS13_INSA_20SM90_TMA_LOAD_IM2COLENS15_IS17_S19_NSV_INSB_IJNSB_IJSI_SD_EEES1D_S1F_EEENSB_IJNSB_IJSD_SW_EEES1K_NSB_IJSW_S1H_EEEEEEEEEEvEEEENS_8epilogue10collective6detail29Sm90TmaWarpSpecializedAdapterINS22_15DefaultEpilogueISL_NSB_IJlNSB_IJSD_lllEEESW_EEES27_NS21_6thread17LinearCombinationISL_Li1EffLNS28_9ScaleType4KindE0ELNS_15FloatRoundStyleE2ESL_EENS_4gemm15EpilogueDefaultEEEEEvvEEEEvNT_6ParamsE,@function
        .size           _ZN7cutlass13device_kernelINS_4conv6kernel13ConvUniversalINS1_16ConvProblemShapeILNS1_8OperatorE2ELi3EEENS1_10collective14CollectiveConvINS1_46MainloopSm90TmaGmmaWarpSpecializedImplicitGemmILS5_2ELi9ELi3EN4cute5tupleIJNSA_1CILi1EEESD_SD_EEENS1_36KernelImplicitTmaWarpSpecializedSm90ELi1EEENSB_IJNSC_ILi128EEENSB_IJNSC_ILi64EEEEEESJ_EEENS_10bfloat16_tESL_NSA_8TiledMMAINSA_8MMA_AtomIJNSA_4SM904GMMA27MMA_64x64x16_F32BF16BF16_SSILNSP_5MajorE1ELSR_1ELNSP_7ScaleInE1ELSS_1EEEEEENSA_6LayoutISE_NSB_IJNSC_ILi0EEESW_SW_EEEEENSB_IJNSA_10UnderscoreESZ_SZ_EEEEENS7_6detail26Sm90ImplicitGemmTileTraitsINSA_13SM90_TMA_LOADENSA_14ComposedLayoutINSA_7SwizzleILi3ELi4ELi3EEENSA_18smem_ptr_flag_bitsILi16EEENSV_INSB_IJNSB_IJSI_NSC_ILi2EEEEEENSB_IJNSC_ILi8EEES1C_EEENSB_IJSD_NSC_ILi9EEEEEEEEENSB_IJNSB_IJSD_NSC_ILi4096EEEEEENSB_IJSI_NSC_ILi512EEEEEENSB_IJSW_NSC_ILi8192EEEEEEEEEEEEEvEENS13_INSA_20SM90_TMA_LOAD_IM2COLENS15_IS17_S19_NSV_INSB_IJNSB_IJSI_SD_EEES1D_S1F_EEENSB_IJNSB_IJSD_SW_EEES1K_NSB_IJSW_S1H_EEEEEEEEEEvEEEENS_8epilogue10collective6detail29Sm90TmaWarpSpecializedAdapterINS22_15DefaultEpilogueISL_NSB_IJlNSB_IJSD_lllEEESW_EEES27_NS21_6thread17LinearCombinationISL_Li1EffLNS28_9ScaleType4KindE0ELNS_15FloatRoundStyleE2ESL_EENS_4gemm15EpilogueDefaultEEEEEvvEEEEvNT_6ParamsE,(.L_x_161 - _ZN7cutlass13device_kernelINS_4conv6kernel13ConvUniversalINS1_16ConvProblemShapeILNS1_8OperatorE2ELi3EEENS1_10collective14CollectiveConvINS1_46MainloopSm90TmaGmmaWarpSpecializedImplicitGemmILS5_2ELi9ELi3EN4cute5tupleIJNSA_1CILi1EEESD_SD_EEENS1_36KernelImplicitTmaWarpSpecializedSm90ELi1EEENSB_IJNSC_ILi128EEENSB_IJNSC_ILi64EEEEEESJ_EEENS_10bfloat16_tESL_NSA_8TiledMMAINSA_8MMA_AtomIJNSA_4SM904GMMA27MMA_64x64x16_F32BF16BF16_SSILNSP_5MajorE1ELSR_1ELNSP_7ScaleInE1ELSS_1EEEEEENSA_6LayoutISE_NSB_IJNSC_ILi0EEESW_SW_EEEEENSB_IJNSA_10UnderscoreESZ_SZ_EEEEENS7_6detail26Sm90ImplicitGemmTileTraitsINSA_13SM90_TMA_LOADENSA_14ComposedLayoutINSA_7SwizzleILi3ELi4ELi3EEENSA_18smem_ptr_flag_bitsILi16EEENSV_INSB_IJNSB_IJSI_NSC_ILi2EEEEEENSB_IJNSC_ILi8EEES1C_EEENSB_IJSD_NSC_ILi9EEEEEEEEENSB_IJNSB_IJSD_NSC_ILi4096EEEEEENSB_IJSI_NSC_ILi512EEEEEENSB_IJSW_NSC_ILi8192EEEEEEEEEEEEEvEENS13_INSA_20SM90_TMA_LOAD_IM2COLENS15_IS17_S19_NSV_INSB_IJNSB_IJSI_SD_EEES1D_S1F_EEENSB_IJNSB_IJSD_SW_EEES1K_NSB_IJSW_S1H_EEEEEEEEEEvEEEENS_8epilogue10collective6detail29Sm90TmaWarpSpecializedAdapterINS22_15DefaultEpilogueISL_NSB_IJlNSB_IJSD_lllEEESW_EEES27_NS21_6thread17LinearCombinationISL_Li1EffLNS28_9ScaleType4KindE0ELNS_15FloatRoundStyleE2ESL_EENS_4gemm15EpilogueDefaultEEEEEvvEEEEvNT_6ParamsE)
        .other          _ZN7cutlass13device_kernelINS_4conv6kernel13ConvUniversalINS1_16ConvProblemShapeILNS1_8OperatorE2ELi3EEENS1_10collective14CollectiveConvINS1_46MainloopSm90TmaGmmaWarpSpecializedImplicitGemmILS5_2ELi9ELi3EN4cute5tupleIJNSA_1CILi1EEESD_SD_EEENS1_36KernelImplicitTmaWarpSpecializedSm90ELi1EEENSB_IJNSC_ILi128EEENSB_IJNSC_ILi64EEEEEESJ_EEENS_10bfloat16_tESL_NSA_8TiledMMAINSA_8MMA_AtomIJNSA_4SM904GMMA27MMA_64x64x16_F32BF16BF16_SSILNSP_5MajorE1ELSR_1ELNSP_7ScaleInE1ELSS_1EEEEEENSA_6LayoutISE_NSB_IJNSC_ILi0EEESW_SW_EEEEENSB_IJNSA_10UnderscoreESZ_SZ_EEEEENS7_6detail26Sm90ImplicitGemmTileTraitsINSA_13SM90_TMA_LOADENSA_14ComposedLayoutINSA_7SwizzleILi3ELi4ELi3EEENSA_18smem_ptr_flag_bitsILi16EEENSV_INSB_IJNSB_IJSI_NSC_ILi2EEEEEENSB_IJNSC_ILi8EEES1C_EEENSB_IJSD_NSC_ILi9EEEEEEEEENSB_IJNSB_IJSD_NSC_ILi4096EEEEEENSB_IJSI_NSC_ILi512EEEEEENSB_IJSW_NSC_ILi8192EEEEEEEEEEEEEvEENS13_INSA_20SM90_TMA_LOAD_IM2COLENS15_IS17_S19_NSV_INSB_IJNSB_IJSI_SD_EEES1D_S1F_EEENSB_IJNSB_IJSD_SW_EEES1K_NSB_IJSW_S1H_EEEEEEEEEEvEEEENS_8epilogue10collective6detail29Sm90TmaWarpSpecializedAdapterINS22_15DefaultEpilogueISL_NSB_IJlNSB_IJSD_lllEEESW_EEES27_NS21_6thread17LinearCombinationISL_Li1EffLNS28_9ScaleType4KindE0ELNS_15FloatRoundStyleE2ESL_EENS_4gemm15EpilogueDefaultEEEEEvvEEEEvNT_6ParamsE,@"STO_CUDA_ENTRY STV_DEFAULT"
_ZN7cutlass13device_kernelINS_4conv6kernel13ConvUniversalINS1_16ConvProblemShapeILNS1_8OperatorE2ELi3EEENS1_10collective14CollectiveConvINS1_46MainloopSm90TmaGmmaWarpSpecializedImplicitGemmILS5_2ELi9ELi3EN4cute5tupleIJNSA_1CILi1EEESD_SD_EEENS1_36KernelImplicitTmaWarpSpecializedSm90ELi1EEENSB_IJNSC_ILi128EEENSB_IJNSC_ILi64EEEEEESJ_EEENS_10bfloat16_tESL_NSA_8TiledMMAINSA_8MMA_AtomIJNSA_4SM904GMMA27MMA_64x64x16_F32BF16BF16_SSILNSP_5MajorE1ELSR_1ELNSP_7ScaleInE1ELSS_1EEEEEENSA_6LayoutISE_NSB_IJNSC_ILi0EEESW_SW_EEEEENSB_IJNSA_10UnderscoreESZ_SZ_EEEEENS7_6detail26Sm90ImplicitGemmTileTraitsINSA_13SM90_TMA_LOADENSA_14ComposedLayoutINSA_7SwizzleILi3ELi4ELi3EEENSA_18smem_ptr_flag_bitsILi16EEENSV_INSB_IJNSB_IJSI_NSC_ILi2EEEEEENSB_IJNSC_ILi8EEES1C_EEENSB_IJSD_NSC_ILi9EEEEEEEEENSB_IJNSB_IJSD_NSC_ILi4096EEEEEENSB_IJSI_NSC_ILi512EEEEEENSB_IJSW_NSC_ILi8192EEEEEEEEEEEEEvEENS13_INSA_20SM90_TMA_LOAD_IM2COLENS15_IS17_S19_NSV_INSB_IJNSB_IJSI_SD_EEES1D_S1F_EEENSB_IJNSB_IJSD_SW_EEES1K_NSB_IJSW_S1H_EEEEEEEEEEvEEEENS_8epilogue10collective6detail29Sm90TmaWarpSpecializedAdapterINS22_15DefaultEpilogueISL_NSB_IJlNSB_IJSD_lllEEESW_EEES27_NS21_6thread17LinearCombinationISL_Li1EffLNS28_9ScaleType4KindE0ELNS_15FloatRoundStyleE2ESL_EENS_4gemm15EpilogueDefaultEEEEEvvEEEEvNT_6ParamsE:
[----:B------:R-:W-:Y:S01]  /*0000*/  LDC R1, c[0x0][0x28] ;  /* 0x00000a00ff017b82 */ /* 0x000fe20000000800 */
[----:B------:R-:W0:Y:S01]  /*0010*/  S2R R9, SR_TID.X ;  /* 0x0000000000097919 */ /* 0x000e220000002100 */
[----:B------:R-:W-:Y:S01]  /*0020*/  ELECT P0, URZ, PT ;  /* 0x00000000003f782f */ /* 0x000fe20003800000 */
[----:B------:R-:W-:Y:S01]  /*0030*/  BSSY B0, `(.L_x_0) ;  /* 0x000000f000007945 */ /* 0x000fe20003800000 */
[--C-:B0-----:R-:W-:Y:S02]  /*0040*/  SHF.R.U32.HI R0, RZ, 0x5, R9.reuse ;  /* 0x00000005ff007819 */ /* 0x101fe40000011609 */
[----:B------:R-:W-:-:S03]  /*0050*/  SHF.R.U32.HI R3, RZ, 0x7, R9 ;  /* 0x00000007ff037819 */ /* 0x000fc60000011609 */
[----:B------:R-:W0:Y:S04]  /*0060*/  SHFL.IDX PT, R2, R0, RZ, 0x1f ;  /* 0x00001fff00027589 */ /* 0x000e2800000e0000 */
[----:B------:R1:W2:Y:S01]  /*0070*/  SHFL.IDX PT, R5, R3, RZ, 0x1f ;  /* 0x00001fff03057589 */ /* 0x0002a200000e0000 */
[----:B0-----:R-:W-:-:S13]  /*0080*/  ISETP.NE.OR P0, PT, R2, RZ, !P0 ;  /* 0x000000ff0200720c */ /* 0x001fda0004705670 */
[----:B-12---:R-:W-:Y:S05]  /*0090*/  @P0 BRA `(.L_x_1) ;  /* 0x0000000000200947 */ /* 0x006fea0003800000 */
[----:B------:R-:W-:Y:S02]  /*00a0*/  ULDC.64 UR4, c[0x0][0x198] ;  /* 0x0000660000047ab9 */ /* 0x000fe40000000a00 */
[----:B------:R-:W-:Y:S02]  /*00b0*/  UIADD3 UR6, UP0, UR4, 0xf0, URZ ;  /* 0x000000f004067890 */ /* 0x000fe4000ff1e03f */
[----:B------:R-:W-:Y:S02]  /*00c0*/  UIADD3 UR4, UP1, UR4, 0x1f0, URZ ;  /* 0x000001f004047890 */ /* 0x000fe4000ff3e03f */
[----:B------:R-:W-:Y:S02]  /*00d0*/  UIADD3.X UR7, URZ, UR5, URZ, UP0, !UPT ;  /* 0x000000053f077290 */ /* 0x000fe400087fe43f */
[----:B------:R-:W-:-:S07]  /*00e0*/  UIADD3.X UR5, URZ, UR5, URZ, UP1, !UPT ;  /* 0x000000053f057290 */ /* 0x000fce0008ffe43f */
[----:B------:R0:W-:Y:S02]  /*00f0*/  UTMACCTL.PF [UR6] ;  /* 0x00000000060079b9 */ /* 0x0001e40008040000 */
[----:B------:R0:W-:Y:S02]  /*0100*/  UTMACCTL.PF [UR4] ;  /* 0x00000000040079b9 */ /* 0x0001e40008040000 */
[----:B0-----:R-:W-:Y:S01]  /*0110*/  NOP ;  /* 0x0000000000007918 */ /* 0x001fe20000000000 */
.L_x_1:
[----:B------:R-:W-:Y:S05]  /*0120*/  BSYNC B0 ;  /* 0x0000000000007941 */ /* 0x000fea0003800000 */
.L_x_0:
[----:B------:R-:W0:Y:S01]  /*0130*/  SHFL.IDX PT, R0, R0, RZ, 0x1f ;  /* 0x00001fff00007589 */ /* 0x000e2200000e0000 */
[----:B------:R-:W-:-:S04]  /*0140*/  SHF.R.S32.HI R3, RZ, 0x1f, R2 ;  /* 0x0000001fff037819 */ /* 0x000fc80000011402 */
[----:B------:R-:W-:Y:S02]  /*0150*/  LEA.HI R3, R3, R2, RZ, 0x2 ;  /* 0x0000000203037211 */ /* 0x000fe400078f10ff */
[----:B0-----:R-:W-:-:S13]  /*0160*/  ISETP.NE.AND P0, PT, R0, RZ, PT ;  /* 0x000000ff0000720c */ /* 0x001fda0003f05270 */
[----:B------:R-:W-:Y:S05]  /*0170*/  @P0 BRA `(.L_x_2) ;  /* 0x00000000008c0947 */ /* 0x000fea0003800000 */
[----:B------:R-:W-:Y:S01]  /*0180*/  ELECT P0, URZ, PT ;  /* 0x00000000003f782f */ /* 0x000fe20003800000 */
[----:B------:R-:W-:-:S12]  /*0190*/  BSSY B0, `(.L_x_2) ;  /* 0x0000021000007945 */ /* 0x000fd80003800000 */
[----:B------:R-:W-:Y:S05]  /*01a0*/  @!P0 BRA `(.L_x_3) ;  /* 0x00000000007c8947 */ /* 0x000fea0003800000 */
[----:B------:R-:W0:Y:S01]  /*01b0*/  S2UR UR8, SR_CgaCtaId ;  /* 0x00000000000879c3 */ /* 0x000e220000008800 */
[----:B------:R-:W-:Y:S01]  /*01c0*/  UMOV UR4, 0x400 ;  /* 0x0000040000047882 */ /* 0x000fe20000000000 */
[----:B------:R-:W-:Y:S01]  /*01d0*/  UMOV UR5, 0x1 ;  /* 0x0000000100057882 */ /* 0x000fe20000000000 */
[----:B------:R-:W-:Y:S02]  /*01e0*/  UMOV UR6, 0x80 ;  /* 0x0000008000067882 */ /* 0x000fe40000000000 */
[----:B------:R-:W-:-:S04]  /*01f0*/  UIADD3 UR6, -UR6, 0x100000, URZ ;  /* 0x0010000006067890 */ /* 0x000fc8000fffe13f */
[----:B------:R-:W-:Y:S02]  /*0200*/  USHF.L.U32 UR7, UR6, 0xb, URZ ;  /* 0x0000000b06077899 */ /* 0x000fe4000800063f */
[----:B------:R-:W-:Y:S02]  /*0210*/  USHF.L.U32 UR6, UR6, 0x1, URZ ;  /* 0x0000000106067899 */ /* 0x000fe4000800063f */
[----:B0-----:R-:W-:Y:S02]  /*0220*/  ULEA UR8, UR8, UR4, 0x18 ;  /* 0x0000000408087291 */ /* 0x001fe4000f8ec03f */
[----:B------:R-:W-:-:S04]  /*0230*/  UIADD3 UR4, -UR5, 0x100000, URZ ;  /* 0x0010000005047890 */ /* 0x000fc8000fffe13f */
[----:B------:R-:W-:Y:S02]  /*0240*/  USHF.L.U32 UR5, UR4, 0xb, URZ ;  /* 0x0000000b04057899 */ /* 0x000fe4000800063f */
[----:B------:R-:W-:Y:S01]  /*0250*/  USHF.L.U32 UR4, UR4, 0x1, URZ ;  /* 0x0000000104047899 */ /* 0x000fe2000800063f */
[----:B------:R-:W0:Y:S11]  /*0260*/  FENCE.VIEW.ASYNC.S ;  /* 0x00000000000073c6 */ /* 0x000e360000000000 */
[----:B0-----:R0:W1:Y:S01]  /*0270*/  SYNCS.EXCH.64 URZ, [UR8+0x36000], UR4 ;  /* 0x03600004083f75b2 */ /* 0x0010620008000100 */
[----:B------:R0:W2:Y:S01]  /*0280*/  SYNCS.EXCH.64 URZ, [UR8+0x36048], UR6 ;  /* 0x03604806083f75b2 */ /* 0x0000a20008000100 */
[----:B------:R0:W3:Y:S01]  /*0290*/  SYNCS.EXCH.64 URZ, [UR8+0x36008], UR4 ;  /* 0x03600804083f75b2 */ /* 0x0000e20008000100 */
[----:B------:R0:W4:Y:S01]  /*02a0*/  SYNCS.EXCH.64 URZ, [UR8+0x36050], UR6 ;  /* 0x03605006083f75b2 */ /* 0x0001220008000100 */
[----:B------:R0:W0:Y:S01]  /*02b0*/  SYNCS.EXCH.64 URZ, [UR8+0x36010], UR4 ;  /* 0x03601004083f75b2 */ /* 0x0000220008000100 */
        /* <DEDUP_REMOVED lines=13> */
[----:B------:R-:W-:Y:S01]  /*0390*/  NOP ;  /* 0x0000000000007918 */ /* 0x000fe20000000000 */
.L_x_3:
[----:B0-----:R-:W-:Y:S05]  /*03a0*/  BSYNC B0 ;  /* 0x0000000000007941 */ /* 0x001fea0003800000 */
.L_x_2:
[----:B------:R-:W-:Y:S01]  /*03b0*/  ULDC.64 UR4, c[0x0][0x618] ;  /* 0x0001860000047ab9 */ /* 0x000fe20000000a00 */
[----:B------:R-:W-:Y:S01]  /*03c0*/  LOP3.LUT R3, R3, 0xfffffffc, RZ, 0xc0, !PT ;  /* 0xfffffffc03037812 */ /* 0x000fe200078ec0ff */
[----:B------:R-:W-:Y:S01]  /*03d0*/  NOP ;  /* 0x0000000000007918 */ /* 0x000fe20000000000 */
[----:B------:R-:W-:Y:S01]  /*03e0*/  ISETP.NE.U32.AND P0, PT, RZ, UR4, PT ;  /* 0x00000004ff007c0c */ /* 0x000fe2000bf05070 */
[----:B------:R-:W-:Y:S01]  /*03f0*/  NOP ;  /* 0x0000000000007918 */ /* 0x000fe20000000000 */
[----:B-1234-:R-:W-:Y:S01]  /*0400*/  BAR.SYNC.DEFER_BLOCKING 0x0 ;  /* 0x0000000000007b1d */ /* 0x01efe20000010000 */
[----:B------:R-:W-:Y:S01]  /*0410*/  IMAD.IADD R4, R2, 0x1, -R3 ;  /* 0x0000000102047824 */ /* 0x000fe200078e0a03 */
[----:B------:R-:W-:Y:S02]  /*0420*/  ISETP.NE.AND.EX P0, PT, RZ, UR5, PT, P0 ;  /* 0x00000005ff007c0c */ /* 0x000fe4000bf05300 */
[C---:B------:R-:W-:Y:S02]  /*0430*/  ISETP.NE.AND P2, PT, R5.reuse, 0x1, PT ;  /* 0x000000010500780c */ /* 0x040fe40003f45270 */
[----:B------:R-:W-:Y:S01]  /*0440*/  LOP3.LUT P1, RZ, R5, R4, RZ, 0xfc, !PT ;  /* 0x0000000405ff7212 */ /* 0x000fe2000782fcff */
[----:B------:R-:W-:-:S03]  /*0450*/  ULDC.64 UR12, c[0x0][0x208] ;  /* 0x00008200000c7ab9 */ /* 0x000fc60000000a00 */
[----:B------:R-:W-:-:S04]  /*0460*/  SEL R0, RZ, 0x1, P1 ;  /* 0x00000001ff007807 */ /* 0x000fc80000800000 */
[----:B------:R-:W-:Y:S01]  /*0470*/  SEL R0, R0, 0x2, P2 ;  /* 0x0000000200007807 */ /* 0x000fe20001000000 */
[----:B------:R-:W-:Y:S06]  /*0480*/  @!P0 BRA `(.L_x_4) ;  /* 0x00000000001c8947 */ /* 0x000fec0003800000 */
[----:B------:R-:W0:Y:S02]  /*0490*/  LDC.64 R2, c[0x0][0x618] ;  /* 0x00018600ff027b82 */ /* 0x000e240000000a00 */
[----:B0-----:R-:W2:Y:S02]  /*04a0*/  LDG.E.64 R2, desc[UR12][R2.64] ;  /* 0x0000000c02027981 */ /* 0x001ea4000c1e1b00 */
[----:B--2---:R-:W-:-:S04]  /*04b0*/  ISETP.NE.U32.AND P0, PT, R2, RZ, PT ;  /* 0x000000ff0200720c */ /* 0x004fc80003f05070 */
[----:B------:R-:W-:-:S13]  /*04c0*/  ISETP.NE.AND.EX P0, PT, R3, RZ, PT, P0 ;  /* 0x000000ff0300720c */ /* 0x000fda0003f05300 */
[----:B------:R-:W-:Y:S05]  /*04d0*/  @!P0 BRA `(.L_x_4) ;  /* 0x0000000000088947 */ /* 0x000fea0003800000 */
[----:B------:R2:W5:Y:S01]  /*04e0*/  LD.E R89, desc[UR12][R2.64] ;  /* 0x0000000c02597980 */ /* 0x000562000c101900 */
[----:B------:R-:W-:Y:S05]  /*04f0*/  BRA `(.L_x_5) ;  /* 0x0000000000207947 */ /* 0x000fea0003800000 */
.L_x_4:
[----:B------:R-:W-:Y:S02]  /*0500*/  ULDC.64 UR4, c[0x0][0x608] ;  /* 0x0001820000047ab9 */ /* 0x000fe40000000a00 */
[----:B------:R-:W-:-:S04]  /*0510*/  ISETP.NE.U32.AND P0, PT, RZ, UR4, PT ;  /* 0x00000004ff007c0c */ /* 0x000fc8000bf05070 */
[----:B------:R-:W-:-:S13]  /*0520*/  ISETP.NE.AND.EX P0, PT, RZ, UR5, PT, P0 ;  /* 0x00000005ff007c0c */ /* 0x000fda000bf05300 */
[----:B------:R-:W-:Y:S05]  /*0530*/  @!P0 BRA `(.L_x_6) ;  /* 0x00000000000c8947 */ /* 0x000fea0003800000 */
[----:B------:R-:W0:Y:S02]  /*0540*/  LDC.64 R2, c[0x0][0x608] ;  /* 0x00018200ff027b82 */ /* 0x000e240000000a00 */
[----:B0-----:R0:W5:Y:S01]  /*0550*/  LDG.E R89, desc[UR12][R2.64] ;  /* 0x0000000c02597981 */ /* 0x001162000c1e1900 */
[----:B------:R-:W-:Y:S05]  /*0560*/  BRA `(.L_x_5) ;  /* 0x0000000000047947 */ /* 0x000fea0003800000 */
.L_x_6:
[----:B------:R-:W1:Y:S02]  /*0570*/  LDC R89, c[0x0][0x600] ;  /* 0x00018000ff597b82 */ /* 0x000e640000000800 */
.L_x_5:
[----:B------:R-:W-:Y:S02]  /*0580*/  ULDC.64 UR4, c[0x0][0x620] ;  /* 0x0001880000047ab9 */ /* 0x000fe40000000a00 */
[----:B------:R-:W-:-:S04]  /*0590*/  ISETP.NE.U32.AND P0, PT, RZ, UR4, PT ;  /* 0x00000004ff007c0c */ /* 0x000fc8000bf05070 */
[----:B------:R-:W-:-:S13]  /*05a0*/  ISETP.NE.AND.EX P0, PT, RZ, UR5, PT, P0 ;  /* 0x00000005ff007c0c */ /* 0x000fda000bf05300 */
[----:B------:R-:W-:Y:S05]  /*05b0*/  @!P0 BRA `(.L_x_7) ;  /* 0x00000000001c8947 */ /* 0x000fea0003800000 */
[----:B0-2---:R-:W0:Y:S02]  /*05c0*/  LDC.64 R2, c[0x0][0x620] ;  /* 0x00018800ff027b82 */ /* 0x005e240000000a00 */
[----:B0-----:R-:W2:Y:S02]  /*05d0*/  LDG.E.64 R2, desc[UR12][R2.64] ;  /* 0x0000000c02027981 */ /* 0x001ea4000c1e1b00 */
[----:B--2---:R-:W-:-:S04]  /*05e0*/  ISETP.NE.U32.AND P0, PT, R2, RZ, PT ;  /* 0x000000ff0200720c */ /* 0x004fc80003f05070 */
[----:B------:R-:W-:-:S13]  /*05f0*/  ISETP.NE.AND.EX P0, PT, R3, RZ, PT, P0 ;  /* 0x000000ff0300720c */ /* 0x000fda0003f05300 */
[----:B------:R-:W-:Y:S05]  /*0600*/  @!P0 BRA `(.L_x_7) ;  /* 0x0000000000088947 */ /* 0x000fea0003800000 */
[----:B------:R0:W5:Y:S01]  /*0610*/  LD.E R90, desc[UR12][R2.64] ;  /* 0x0000000c025a7980 */ /* 0x000162000c101900 */
[----:B------:R-:W-:Y:S05]  /*0620*/  BRA `(.L_x_8) ;  /* 0x0000000000207947 */ /* 0x000fea0003800000 */
.L_x_7:
[----:B------:R-:W-:Y:S02]  /*0630*/  ULDC.64 UR4, c[0x0][0x610] ;  /* 0x0001840000047ab9 */ /* 0x000fe40000000a00 */
[----:B------:R-:W-:-:S04]  /*0640*/  ISETP.NE.U32.AND P0, PT, RZ, UR4, PT ;  /* 0x00000004ff007c0c */ /* 0x000fc8000bf05070 */
[----:B------:R-:W-:-:S13]  /*0650*/  ISETP.NE.AND.EX P0, PT, RZ, UR5, PT, P0 ;  /* 0x00000005ff007c0c */ /* 0x000fda000bf05300 */
[----:B------:R-:W-:Y:S05]  /*0660*/  @!P0 BRA `(.L_x_9) ;  /* 0x00000000000c8947 */ /* 0x000fea0003800000 */
[----:B------:R-:W3:Y:S02]  /*0670*/  LDC.64 R90, c[0x0][0x610] ;  /* 0x00018400ff5a7b82 */ /* 0x000ee40000000a00 */
[----:B---3--:R4:W5:Y:S01]  /*0680*/  LDG.E R90, desc[UR12][R90.64] ;  /* 0x0000000c5a5a7981 */ /* 0x008962000c1e1900 */
[----:B------:R-:W-:Y:S05]  /*0690*/  BRA `(.L_x_8) ;  /* 0x0000000000047947 */ /* 0x000fea0003800000 */
.L_x_9:
[----:B------:R-:W3:Y:S02]  /*06a0*/  LDC R90, c[0x0][0x604] ;  /* 0x00018100ff5a7b82 */ /* 0x000ee40000000800 */
.L_x_8:
[----:B0-2---:R-:W0:Y:S01]  /*06b0*/  LDC R2, c[0x0][0x4d8] ;  /* 0x00013600ff027b82 */ /* 0x005e220000000800 */
[----:B------:R-:W2:Y:S07]  /*06c0*/  S2R R10, SR_CTAID.Y ;  /* 0x00000000000a7919 */ /* 0x000eae0000002600 */
[----:B------:R-:W1:Y:S08]  /*06d0*/  LDC R95, c[0x0][0x4dc] ;  /* 0x00013700ff5f7b82 */ /* 0x000e700000000800 */
[----:B------:R-:W4:Y:S01]  /*06e0*/  LDC R20, c[0x0][0x4e0] ;  /* 0x00013800ff147b82 */ /* 0x000f220000000800 */
[----:B0-----:R-:W-:-:S05]  /*06f0*/  VIADD R2, R2, 0x3f ;  /* 0x0000003f02027836 */ /* 0x001fca0000000000 */
[----:B------:R-:W-:Y:S02]  /*0700*/  SHF.R.S32.HI R3, RZ, 0x1f, R2 ;  /* 0x0000001fff037819 */ /* 0x000fe40000011402 */
[----:B-1----:R-:W-:Y:S02]  /*0710*/  IABS R14, R95 ;  /* 0x0000005f000e7213 */ /* 0x002fe40000000000 */
[----:B------:R-:W-:-:S04]  /*0720*/  LEA.HI R3, R3, R2, RZ, 0x6 ;  /* 0x0000000203037211 */ /* 0x000fc800078f30ff */
[----:B------:R-:W-:-:S04]  /*0730*/  SHF.R.S32.HI R97, RZ, 0x6, R3 ;  /* 0x00000006ff617819 */ /* 0x000fc80000011403 */
[-C--:B------:R-:W-:Y:S02]  /*0740*/  IABS R12, R97.reuse ;  /* 0x00000061000c7213 */ /* 0x080fe40000000000 */
[----:B------:R-:W-:Y:S02]  /*0750*/  IABS R8, R97 ;  /* 0x0000006100087213 */ /* 0x000fe40000000000 */
[----:B------:R-:W0:Y:S03]  /*0760*/  I2F.RP R6, R12 ;  /* 0x0000000c00067306 */ /* 0x000e260000209400 */
[----:B------:R-:W-:-:S05]  /*0770*/  IMAD.MOV R11, RZ, RZ, -R8 ;  /* 0x000000ffff0b7224 */ /* 0x000fca00078e0a08 */
[----:B0-----:R-:W0:Y:S02]  /*0780*/  MUFU.RCP R6, R6 ;  /* 0x0000000600067308 */ /* 0x001e240000001000 */
[----:B0-----:R-:W-:Y:S01]  /*0790*/  VIADD R2, R6, 0xffffffe ;  /* 0x0ffffffe06027836 */ /* 0x001fe20000000000 */
[----:B--2---:R-:W-:-:S05]  /*07a0*/  IABS R6, R10 ;  /* 0x0000000a00067213 */ /* 0x004fca0000000000 */
[----:B------:R0:W1:Y:S02]  /*07b0*/  F2I.FTZ.U32.TRUNC.NTZ R3, R2 ;  /* 0x0000000200037305 */ /* 0x000064000021f000 */
[----:B0-----:R-:W-:Y:S02]  /*07c0*/  IMAD.MOV.U32 R2, RZ, RZ, RZ ;  /* 0x000000ffff027224 */ /* 0x001fe400078e00ff */
[----:B-1----:R-:W-:-:S04]  /*07d0*/  IMAD.MOV R7, RZ, RZ, -R3 ;  /* 0x000000ffff077224 */ /* 0x002fc800078e0a03 */
[----:B------:R-:W-:-:S04]  /*07e0*/  IMAD R7, R7, R12, RZ ;  /* 0x0000000c07077224 */ /* 0x000fc800078e02ff */
[----:B------:R-:W-:Y:S02]  /*07f0*/  IMAD.HI.U32 R3, R3, R7, R2 ;  /* 0x0000000703037227 */ /* 0x000fe400078e0002 */
[----:B------:R-:W0:Y:S04]  /*0800*/  I2F.RP R7, R14 ;  /* 0x0000000e00077306 */ /* 0x000e280000209400 */
[----:B------:R-:W-:-:S04]  /*0810*/  IMAD.HI.U32 R2, R3, R6, RZ ;  /* 0x0000000603027227 */ /* 0x000fc800078e00ff */
[----:B------:R-:W-:Y:S01]  /*0820*/  IMAD R3, R2, R11, R6 ;  /* 0x0000000b02037224 */ /* 0x000fe200078e0206 */
[----:B------:R-:W-:Y:S02]  /*0830*/  LOP3.LUT R6, R10, R97, RZ, 0x3c, !PT ;  /* 0x000000610a067212 */ /* 0x000fe400078e3cff */
[----:B----4-:R-:W-:Y:S02]  /*0840*/  IABS R11, R20 ;  /* 0x00000014000b7213 */ /* 0x010fe40000000000 */
[----:B------:R-:W-:Y:S01]  /*0850*/  ISETP.GT.U32.AND P1, PT, R12, R3, PT ;  /* 0x000000030c00720c */ /* 0x000fe20003f24070 */
[----:B0-----:R-:W0:Y:S01]  /*0860*/  MUFU.RCP R7, R7 ;  /* 0x0000000700077308 */ /* 0x001e220000001000 */
[----:B------:R-:W-:-:S11]  /*0870*/  ISETP.GE.AND P2, PT, R6, RZ, PT ;  /* 0x000000ff0600720c */ /* 0x000fd60003f46270 */
[----:B------:R-:W-:Y:S02]  /*0880*/  @!P1 IMAD.IADD R3, R3, 0x1, -R12 ;  /* 0x0000000103039824 */ /* 0x000fe400078e0a0c */
[----:B------:R-:W-:Y:S01]  /*0890*/  @!P1 VIADD R2, R2, 0x1 ;  /* 0x0000000102029836 */ /* 0x000fe20000000000 */
[----:B------:R-:W-:Y:S02]  /*08a0*/  ISETP.NE.AND P1, PT, R97, RZ, PT ;  /* 0x000000ff6100720c */ /* 0x000fe40003f25270 */
[----:B------:R-:W-:Y:S01]  /*08b0*/  ISETP.GE.U32.AND P0, PT, R3, R12, PT ;  /* 0x0000000c0300720c */ /* 0x000fe20003f06070 */
[----:B0-----:R-:W-:-:S04]  /*08c0*/  VIADD R8, R7, 0xffffffe ;  /* 0x0ffffffe07087836 */ /* 0x001fc80000000000 */
[----:B------:R-:W0:Y:S08]  /*08d0*/  F2I.FTZ.U32.TRUNC.NTZ R3, R8 ;  /* 0x0000000800037305 */ /* 0x000e30000021f000 */
[----:B------:R-:W-:-:S04]  /*08e0*/  @P0 VIADD R2, R2, 0x1 ;  /* 0x0000000102020836 */ /* 0x000fc80000000000 */
[----:B------:R-:W-:Y:S02]  /*08f0*/  IMAD.MOV.U32 R12, RZ, RZ, R2 ;  /* 0x000000ffff0c7224 */ /* 0x000fe400078e0002 */
[----:B------:R-:W-:Y:S02]  /*0900*/  IMAD.MOV.U32 R2, RZ, RZ, RZ ;  /* 0x000000ffff027224 */ /* 0x000fe400078e00ff */
[----:B0-----:R-:W-:Y:S02]  /*0910*/  IMAD.MOV R7, RZ, RZ, -R3 ;  /* 0x000000ffff077224 */ /* 0x001fe400078e0a03 */
[----:B------:R-:W-:Y:S01]  /*0920*/  @!P2 IMAD.MOV R12, RZ, RZ, -R12 ;  /* 0x000000ffff0ca224 */ /* 0x000fe200078e0a0c */
[----:B------:R-:W-:Y:S01]  /*0930*/  @!P1 LOP3.LUT R12, RZ, R97, RZ, 0x33, !PT ;  /* 0x00000061ff0c9212 */ /* 0x000fe200078e33ff */
[----:B------:R-:W-:-:S03]  /*0940*/  IMAD R7, R7, R14, RZ ;  /* 0x0000000e07077224 */ /* 0x000fc600078e02ff */
[----:B------:R-:W-:Y:S01]  /*0950*/  IABS R6, R12 ;  /* 0x0000000c00067213 */ /* 0x000fe20000000000 */
[----:B------:R-:W-:Y:S02]  /*0960*/  IMAD.HI.U32 R2, R3, R7, R2 ;  /* 0x0000000703027227 */ /* 0x000fe400078e0002 */
[----:B------:R-:W0:Y:S02]  /*0970*/  I2F.RP R7, R11 ;  /* 0x0000000b00077306 */ /* 0x000e240000209400 */
[----:B------:R-:W-:-:S04]  /*0980*/  IMAD.MOV.U32 R3, RZ, RZ, R6 ;  /* 0x000000ffff037224 */ /* 0x000fc800078e0006 */
[----:B------:R-:W-:-:S04]  /*0990*/  IMAD.HI.U32 R2, R2, R3, RZ ;  /* 0x0000000302027227 */ /* 0x000fc800078e00ff */
[----:B------:R-:W-:-:S04]  /*09a0*/  IMAD.MOV R6, RZ, RZ, -R2 ;  /* 0x000000ffff067224 */ /* 0x000fc800078e0a02 */
[----:B------:R-:W-:Y:S01]  /*09b0*/  IMAD R3, R14, R6, R3 ;  /* 0x000000060e037224 */ /* 0x000fe200078e0203 */
[----:B0-----:R-:W0:Y:S01]  /*09c0*/  MUFU.RCP R7, R7 ;  /* 0x0000000700077308 */ /* 0x001e220000001000 */
[----:B------:R-:W-:-:S03]  /*09d0*/  LOP3.LUT R6, R12, R95, RZ, 0x3c, !PT ;  /* 0x0000005f0c067212 */ /* 0x000fc600078e3cff */
[----:B------:R-:W-:Y:S02]  /*09e0*/  ISETP.GT.U32.AND P1, PT, R14, R3, PT ;  /* 0x000000030e00720c */ /* 0x000fe40003f24070 */
[----:B------:R-:W-:-:S11]  /*09f0*/  ISETP.GE.AND P2, PT, R6, RZ, PT ;  /* 0x000000ff0600720c */ /* 0x000fd60003f46270 */
[----:B------:R-:W-:Y:S02]  /*0a00*/  @!P1 IMAD.IADD R3, R3, 0x1, -R14 ;  /* 0x0000000103039824 */ /* 0x000fe400078e0a0e */
[----:B0-----:R-:W-:Y:S02]  /*0a10*/  VIADD R8, R7, 0xffffffe ;  /* 0x0ffffffe07087836 */ /* 0x001fe40000000000 */
[----:B------:R-:W-:Y:S01]  /*0a20*/  @!P1 VIADD R2, R2, 0x1 ;  /* 0x0000000102029836 */ /* 0x000fe20000000000 */
[----:B------:R-:W-:Y:S02]  /*0a30*/  ISETP.GE.U32.AND P0, PT, R3, R14, PT ;  /* 0x0000000e0300720c */ /* 0x000fe40003f06070 */
[----:B------:R-:W0:Y:S01]  /*0a40*/  F2I.FTZ.U32.TRUNC.NTZ R3, R8 ;  /* 0x0000000800037305 */ /* 0x000e22000021f000 */
[----:B------:R-:W-:Y:S01]  /*0a50*/  ISETP.NE.AND P1, PT, R95, RZ, PT ;  /* 0x000000ff5f00720c */ /* 0x000fe20003f25270 */
[----:B------:R-:W1:Y:S09]  /*0a60*/  LDC R14, c[0x0][0x294] ;  /* 0x0000a500ff0e7b82 */ /* 0x000e720000000800 */
[----:B------:R-:W-:-:S04]  /*0a70*/  @P0 VIADD R2, R2, 0x1 ;  /* 0x0000000102020836 */ /* 0x000fc80000000000 */
[----:B------:R-:W-:Y:S02]  /*0a80*/  IMAD.MOV.U32 R13, RZ, RZ, R2 ;  /* 0x000000ffff0d7224 */ /* 0x000fe400078e0002 */
[----:B0-----:R-:W-:Y:S02]  /*0a90*/  IMAD.MOV R2, RZ, RZ, -R3 ;  /* 0x000000ffff027224 */ /* 0x001fe400078e0a03 */
[----:B------:R-:W-:Y:S01]  /*0aa0*/  @!P2 IMAD.MOV R13, RZ, RZ, -R13 ;  /* 0x000000ffff0da224 */ /* 0x000fe200078e0a0d */
[----:B------:R-:W-:Y:S01]  /*0ab0*/  @!P1 LOP3.LUT R13, RZ, R95, RZ, 0x33, !PT ;  /* 0x0000005fff0d9212 */ /* 0x000fe200078e33ff */
[----:B------:R-:W-:Y:S02]  /*0ac0*/  IMAD R7, R2, R11, RZ ;  /* 0x0000000b02077224 */ /* 0x000fe400078e02ff */
[----:B------:R-:W-:Y:S01]  /*0ad0*/  IMAD.MOV.U32 R2, RZ, RZ, RZ ;  /* 0x000000ffff027224 */ /* 0x000fe200078e00ff */
[----:B------:R-:W-:Y:S01]  /*0ae0*/  IABS R6, R13 ;  /* 0x0000000d00067213 */ /* 0x000fe20000000000 */
[----:B------:R-:W-:-:S02]  /*0af0*/  IMAD.MOV R8, RZ, RZ, -R13 ;  /* 0x000000ffff087224 */ /* 0x000fc400078e0a0d */
[----:B------:R-:W-:-:S04]  /*0b00*/  IMAD.HI.U32 R2, R3, R7, R2 ;  /* 0x0000000703027227 */ /* 0x000fc800078e0002 */
[----:B------:R-:W-:Y:S02]  /*0b10*/  IMAD.MOV.U32 R3, RZ, RZ, R6 ;  /* 0x000000ffff037224 */ /* 0x000fe400078e0006 */
[----:B------:R-:W-:Y:S02]  /*0b20*/  IMAD.MOV R6, RZ, RZ, -R12 ;  /* 0x000000ffff067224 */ /* 0x000fe400078e0a0c */
[----:B------:R-:W-:-:S04]  /*0b30*/  IMAD.HI.U32 R94, R2, R3, RZ ;  /* 0x00000003025e7227 */ /* 0x000fc800078e00ff */
[----:B------:R-:W-:Y:S02]  /*0b40*/  IMAD.MOV R2, RZ, RZ, -R94 ;  /* 0x000000ffff027224 */ /* 0x000fe400078e0a5e */
[----:B------:R-:W-:Y:S02]  /*0b50*/  IMAD R97, R97, R6, R10 ;  /* 0x0000000661617224 */ /* 0x000fe400078e020a */
[----:B------:R-:W-:Y:S02]  /*0b60*/  IMAD R2, R11, R2, R3 ;  /* 0x000000020b027224 */ /* 0x000fe400078e0203 */
[----:B------:R-:W-:-:S03]  /*0b70*/  IMAD R95, R95, R8, R12 ;  /* 0x000000085f5f7224 */ /* 0x000fc600078e020c */
[----:B------:R-:W-:-:S13]  /*0b80*/  ISETP.GT.U32.AND P1, PT, R11, R2, PT ;  /* 0x000000020b00720c */ /* 0x000fda0003f24070 */
[----:B------:R-:W-:Y:S02]  /*0b90*/  @!P1 IMAD.IADD R2, R2, 0x1, -R11 ;  /* 0x0000000102029824 */ /* 0x000fe400078e0a0b */
[----:B------:R-:W-:Y:S01]  /*0ba0*/  @!P1 VIADD R94, R94, 0x1 ;  /* 0x000000015e5e9836 */ /* 0x000fe20000000000 */
[----:B------:R-:W-:Y:S02]  /*0bb0*/  ISETP.NE.AND P1, PT, R20, RZ, PT ;  /* 0x000000ff1400720c */ /* 0x000fe40003f25270 */
[----:B------:R-:W-:Y:S02]  /*0bc0*/  ISETP.GE.U32.AND P0, PT, R2, R11, PT ;  /* 0x0000000b0200720c */ /* 0x000fe40003f06070 */
[----:B------:R-:W-:-:S04]  /*0bd0*/  LOP3.LUT R2, R13, R20, RZ, 0x3c, !PT ;  /* 0x000000140d027212 */ /* 0x000fc800078e3cff */
[----:B------:R-:W-:Y:S01]  /*0be0*/  ISETP.GE.AND P2, PT, R2, RZ, PT ;  /* 0x000000ff0200720c */ /* 0x000fe20003f46270 */
[----:B-1----:R-:W-:-:S05]  /*0bf0*/  VIADD R2, R14, 0x3f ;  /* 0x0000003f0e027836 */ /* 0x002fca0000000000 */
[----:B------:R-:W-:Y:S01]  /*0c00*/  SHF.R.S32.HI R3, RZ, 0x1f, R2 ;  /* 0x0000001fff037819 */ /* 0x000fe20000011402 */
[----:B------:R-:W-:Y:S01]  /*0c10*/  @P0 VIADD R94, R94, 0x1 ;  /* 0x000000015e5e0836 */ /* 0x000fe20000000000 */
[----:B------:R-:W-:Y:S02]  /*0c20*/  ISETP.NE.AND P0, PT, R5, RZ, PT ;  /* 0x000000ff0500720c */ /* 0x000fe40003f05270 */
[----:B------:R-:W-:-:S03]  /*0c30*/  LEA.HI R3, R3, R2, RZ, 0x6 ;  /* 0x0000000203037211 */ /* 0x000fc600078f30ff */
[----:B------:R-:W-:Y:S01]  /*0c40*/  @!P2 IMAD.MOV R94, RZ, RZ, -R94 ;  /* 0x000000ffff5ea224 */ /* 0x000fe200078e0a5e */
[----:B------:R-:W-:-:S05]  /*0c50*/  @!P1 LOP3.LUT R94, RZ, R20, RZ, 0x33, !PT ;  /* 0x00000014ff5e9212 */ /* 0x000fca00078e33ff */
[----:B------:R-:W-:-:S04]  /*0c60*/  IMAD.MOV R7, RZ, RZ, -R94 ;  /* 0x000000ffff077224 */ /* 0x000fc800078e0a5e */
[----:B------:R-:W-:Y:S01]  /*0c70*/  IMAD R20, R20, R7, R13 ;  /* 0x0000000714147224 */ /* 0x000fe200078e020d */
[----:B------:R-:W-:Y:S01]  /*0c80*/  SHF.R.S32.HI R7, RZ, 0x6, R3 ;  /* 0x00000006ff077819 */ /* 0x000fe20000011403 */
[----:B------:R-:W-:Y:S06]  /*0c90*/  @!P0 BRA `(.L_x_10) ;  /* 0x0000005c00108947 */ /* 0x000fec0003800000 */
[----:B------:R-:W-:-:S13]  /*0ca0*/  ISETP.NE.AND P0, PT, R5, 0x1, PT ;  /* 0x000000010500780c */ /* 0x000fda0003f05270 */
[----:B------:R-:W-:Y:S05]  /*0cb0*/  @P0 EXIT ;  /* 0x000000000000094d */ /* 0x000fea0003800000 */
[----:B------:R-:W-:Y:S01]  /*0cc0*/  ISETP.GE.AND P0, PT, R14, 0x1, PT ;  /* 0x000000010e00780c */ /* 0x000fe20003f06270 */
[----:B------:R-:W-:Y:S01]  /*0cd0*/  UMOV UR4, URZ ;  /* 0x0000003f00047c82 */ /* 0x000fe20008000000 */
[----:B------:R-:W-:Y:S02]  /*0ce0*/  CS2R R54, SRZ ;  /* 0x0000000000367805 */ /* 0x000fe4000001ff00 */
[----:B------:R-:W-:Y:S02]  /*0cf0*/  CS2R R56, SRZ ;  /* 0x0000000000387805 */ /* 0x000fe4000001ff00 */
[----:B------:R-:W-:Y:S02]  /*0d00*/  CS2R R58, SRZ ;  /* 0x00000000003a7805 */ /* 0x000fe4000001ff00 */
[----:B------:R-:W-:Y:S02]  /*0d10*/  CS2R R60, SRZ ;  /* 0x00000000003c7805 */ /* 0x000fe4000001ff00 */
[----:B------:R-:W-:-:S02]  /*0d20*/  CS2R R62, SRZ ;  /* 0x00000000003e7805 */ /* 0x000fc4000001ff00 */
[----:B------:R-:W-:Y:S02]  /*0d30*/  CS2R R64, SRZ ;  /* 0x0000000000407805 */ /* 0x000fe4000001ff00 */
        /* <DEDUP_REMOVED lines=25> */
[----:B------:R-:W-:Y:S01]  /*0ed0*/  CS2R R52, SRZ ;  /* 0x0000000000347805 */ /* 0x000fe2000001ff00 */
[----:B------:R-:W-:Y:S06]  /*0ee0*/  @!P0 BRA `(.L_x_11) ;  /* 0x0000000000e08947 */ /* 0x000fec0003800000 */
[----:B------:R-:W-:-:S04]  /*0ef0*/  LOP3.LUT R2, R0, 0x1, RZ, 0xfc, !PT ;  /* 0x0000000100027812 */ /* 0x000fc800078efcff */
[----:B------:R-:W-:-:S13]  /*0f00*/  ISETP.NE.AND P0, PT, R2, 0x3, PT ;  /* 0x000000030200780c */ /* 0x000fda0003f05270 */
[----:B------:R-:W-:Y:S05]  /*0f10*/  @!P0 BRA `(.L_x_12) ;  /* 0x0000000000048947 */ /* 0x000fea0003800000 */
[----:B------:R-:W-:Y:S01]  /*0f20*/  BPT.TRAP 0x1 ;  /* 0x000000040000795c */ /* 0x000fe20000300000 */
.L_x_12:
[----:B------:R-:W0:Y:S01]  /*0f30*/  S2UR UR5, SR_CgaCtaId ;  /* 0x00000000000579c3 */ /* 0x000e220000008800 */
[----:B------:R-:W-:Y:S01]  /*0f40*/  SHF.L.U32 R2, RZ, 0x1f, RZ ;  /* 0x0000001fff027819 */ /* 0x000fe200000006ff */
[----:B------:R-:W-:Y:S02]  /*0f50*/  UMOV UR4, 0x400 ;  /* 0x0000040000047882 */ /* 0x000fe40000000000 */
[----:B0-----:R-:W-:-:S12]  /*0f60*/  ULEA UR4, UR5, UR4, 0x18 ;  /* 0x0000000405047291 */ /* 0x001fd8000f8ec03f */
.L_x_13:
[----:B0-----:R-:W-:-:S04]  /*0f70*/  IMAD.U32 R3, RZ, RZ, UR4 ;  /* 0x00000004ff037e24 */ /* 0x001fc8000f8e00ff */
[----:B------:R0:W1:Y:S03]  /*0f80*/  SYNCS.PHASECHK.TRANS64.TRYWAIT P0, [R3+URZ+0x36000], R2 ;  /* 0x03600002030075a7 */ /* 0x000066000800017f */
[----:B-1----:R-:W-:Y:S05]  /*0f90*/  @!P0 NANOSLEEP.SYNCS 0x989680 ;  /* 0x009896800000895d */ /* 0x002fea0003900000 */
[----:B------:R-:W1:Y:S02]  /*0fa0*/  @!P0 SYNCS.PHASECHK.TRANS64 P0, [R3+URZ+0x36000], R2 ;  /* 0x03600002030085a7 */ /* 0x000e64000800007f */
[----:B-1----:R-:W-:Y:S05]  /*0fb0*/  @!P0 BRA `(.L_x_13) ;  /* 0xfffffffc00ec8947 */ /* 0x002fea000383ffff */
[----:B------:R-:W-:Y:S01]  /*0fc0*/  UIADD3 UR5, UR4, 0x24000, URZ ;  /* 0x0002400004057890 */ /* 0x000fe2000fffe03f */
[----:B------:R-:W-:Y:S01]  /*0fd0*/  WARPGROUP.ARRIVE ;  /* 0x00000000000079c5 */ /* 0x000fe20000000000 */
[----:B------:R-:W-:Y:S02]  /*0fe0*/  USHF.R.U32.HI UR4, URZ, 0x4, UR4 ;  /* 0x000000043f047899 */ /* 0x000fe40008011604 */
[----:B------:R-:W-:Y:S02]  /*0ff0*/  USHF.R.U32.HI UR5, URZ, 0x4, UR5 ;  /* 0x000000043f057899 */ /* 0x000fe40008011605 */
[----:B------:R-:W-:Y:S02]  /*1000*/  ULOP3.LUT UR8, UR4, 0x3fff, URZ, 0xc0, !UPT ;  /* 0x00003fff04087892 */ /* 0x000fe4000f8ec03f */
[----:B------:R-:W-:Y:S02]  /*1010*/  ULOP3.LUT UR9, UR5, 0x3fff, URZ, 0xc0, !UPT ;  /* 0x00003fff05097892 */ /* 0x000fe4000f8ec03f */
[----:B------:R-:W-:Y:S01]  /*1020*/  UIADD3 UR10, UR8, 0x200, URZ ;  /* 0x00000200080a7890 */ /* 0x000fe2000fffe03f */
[----:B------:R-:W-:-:S02]  /*1030*/  UMOV UR5, 0x40000040 ;  /* 0x4000004000057882 */ /* 0x000fc40000000000 */
[----:B------:R-:W-:Y:S01]  /*1040*/  UMOV UR4, UR8 ;  /* 0x0000000800047c82 */ /* 0x000fe20008000000 */
[----:B------:R-:W-:Y:S01]  /*1050*/  UMOV UR7, 0x40000040 ;  /* 0x4000004000077882 */ /* 0x000fe20000000000 */
[----:B------:R-:W-:Y:S02]  /*1060*/  UMOV UR6, UR9 ;  /* 0x0000000900067c82 */ /* 0x000fe40008000000 */
[----:B------:R-:W-:Y:S01]  /*1070*/  HGMMA.64x64x16.F32.BF16 R56, gdesc[UR4].tnspA.tnspB, RZ, !UPT ;  /* 0x60e00000043879f0 */ /* 0x000fe2000c7018ff */
[----:B------:R-:W-:Y:S01]  /*1080*/  UMOV UR4, UR10 ;  /* 0x0000000a00047c82 */ /* 0x000fe20008000000 */
[----:B------:R-:W-:Y:S01]  /*1090*/  UMOV UR5, 0x40000040 ;  /* 0x4000004000057882 */ /* 0x000fe20000000000 */
[----:B------:R-:W-:Y:S01]  /*10a0*/  UIADD3 UR10, UR8, 0x280, URZ ;  /* 0x00000280080a7890 */ /* 0x000fe2000fffe03f */
[----:B------:R-:W-:Y:S01]  /*10b0*/  HGMMA.64x64x16.F32.BF16 R24, gdesc[UR4].tnspA.tnspB, RZ, !UPT ;  /* 0x60e00000041879f0 */ /* 0x000fe2000c7018ff */
[----:B------:R-:W-:Y:S02]  /*10c0*/  UIADD3 UR4, UR8, 0x80, URZ ;  /* 0x0000008008047890 */ /* 0x000fe4000fffe03f */
[----:B------:R-:W-:Y:S01]  /*10d0*/  UIADD3 UR6, UR9, 0x80, URZ ;  /* 0x0000008009067890 */ /* 0x000fe2000fffe03f */
[----:B------:R-:W-:Y:S01]  /*10e0*/  UMOV UR5, 0x40000040 ;  /* 0x4000004000057882 */ /* 0x000fe20000000000 */
[----:B------:R-:W-:-:S07]  /*10f0*/  UMOV UR7, 0x40000040 ;  /* 0x4000004000077882 */ /* 0x000fce0000000000 */
[----:B------:R-:W-:Y:S01]  /*1100*/  HGMMA.64x64x16.F32.BF16 R56, gdesc[UR4].tnspA.tnspB, R56 ;  /* 0x60e00000043879f0 */ /* 0x000fe20008701838 */
[----:B------:R-:W-:Y:S01]  /*1110*/  UMOV UR4, UR10 ;  /* 0x0000000a00047c82 */ /* 0x000fe20008000000 */
[----:B------:R-:W-:Y:S01]  /*1120*/  UMOV UR5, 0x40000040 ;  /* 0x4000004000057882 */ /* 0x000fe20000000000 */
[----:B------:R-:W-:Y:S01]  /*1130*/  UIADD3 UR10, UR8, 0x300, URZ ;  /* 0x00000300080a7890 */ /* 0x000fe2000fffe03f */
[----:B------:R-:W-:Y:S01]  /*1140*/  HGMMA.64x64x16.F32.BF16 R24, gdesc[UR4].tnspA.tnspB, R24 ;  /* 0x60e00000041879f0 */ /* 0x000fe20008701818 */
[----:B------:R-:W-:Y:S02]  /*1150*/  UIADD3 UR4, UR8, 0x100, URZ ;  /* 0x0000010008047890 */ /* 0x000fe4000fffe03f */
[----:B------:R-:W-:Y:S01]  /*1160*/  UIADD3 UR6, UR9, 0x100, URZ ;  /* 0x0000010009067890 */ /* 0x000fe2000fffe03f */
[----:B------:R-:W-:Y:S01]  /*1170*/  UMOV UR5, 0x40000040 ;  /* 0x4000004000057882 */ /* 0x000fe20000000000 */
[----:B------:R-:W-:-:S07]  /*1180*/  UMOV UR7, 0x40000040 ;  /* 0x4000004000077882 */ /* 0x000fce0000000000 */
[----:B------:R-:W-:Y:S01]  /*1190*/  HGMMA.64x64x16.F32.BF16 R56, gdesc[UR4].tnspA.tnspB, R56 ;  /* 0x60e00000043879f0 */ /* 0x000fe20008701838 */
[----:B------:R-:W-:Y:S01]  /*11a0*/  UMOV UR4, UR10 ;  /* 0x0000000a00047c82 */ /* 0x000fe20008000000 */
[----:B------:R-:W-:Y:S02]  /*11b0*/  UMOV UR5, 0x40000040 ;  /* 0x4000004000057882 */ /* 0x000fe40000000000 */
[----:B------:R-:W-:Y:S01]  /*11c0*/  HGMMA.64x64x16.F32.BF16 R24, gdesc[UR4].tnspA.tnspB, R24 ;  /* 0x60e00000041879f0 */ /* 0x000fe20008701818 */
[----:B------:R-:W-:Y:S02]  /*11d0*/  UIADD3 UR4, UR8, 0x180, URZ ;  /* 0x0000018008047890 */ /* 0x000fe4000fffe03f */
[----:B------:R-:W-:Y:S02]  /*11e0*/  UIADD3 UR6, UR9, 0x180, URZ ;  /* 0x0000018009067890 */ /* 0x000fe4000fffe03f */
[----:B------:R-:W-:Y:S01]  /*11f0*/  UIADD3 UR8, UR8, 0x380, URZ ;  /* 0x0000038008087890 */ /* 0x000fe2000fffe03f */
[----:B------:R-:W-:Y:S01]  /*1200*/  UMOV UR5, 0x40000040 ;  /* 0x4000004000057882 */ /* 0x000fe20000000000 */
[----:B------:R-:W-:-:S05]  /*1210*/  UMOV UR7, 0x40000040 ;  /* 0x4000004000077882 */ /* 0x000fca0000000000 */
[----:B------:R-:W-:Y:S01]  /*1220*/  HGMMA.64x64x16.F32.BF16 R56, gdesc[UR4].tnspA.tnspB, R56 ;  /* 0x60e00000043879f0 */ /* 0x000fe20008701838 */
[----:B------:R-:W-:Y:S01]  /*1230*/  UMOV UR4, UR8 ;  /* 0x0000000800047c82 */ /* 0x000fe20008000000 */
[----:B------:R-:W-:Y:S02]  /*1240*/  UMOV UR5, 0x40000040 ;  /* 0x4000004000057882 */ /* 0x000fe40000000000 */
[----:B------:R-:W-:Y:S01]  /*1250*/  HGMMA.64x64x16.F32.BF16 R24, gdesc[UR4].tnspA.tnspB, R24, gsb0 ;  /* 0x60e00000041879f0 */ /* 0x000fe20008001818 */
[----:B------:R-:W-:-:S05]  /*1260*/  UMOV UR4, 0x1 ;  /* 0x0000000100047882 */ /* 0x000fca0000000000 */
.L_x_11:
[----:B0-----:R-:W-:-:S05]  /*1270*/  VIMNMX R2, R7, 0x1, PT ;  /* 0x0000000107027848 */ /* 0x001fca0003fe0100 */
[----:B------:R-:W-:-:S05]  /*1280*/  IMAD.IADD R4, R7, 0x1, -R2 ;  /* 0x0000000107047824 */ /* 0x000fca00078e0a02 */
[----:B------:R-:W-:-:S13]  /*1290*/  ISETP.GE.AND P0, PT, R4, 0x1, PT ;  /* 0x000000010400780c */ /* 0x000fda0003f06270 */
[----:B------:R-:W-:Y:S05]  /*12a0*/  @!P0 BRA `(.L_x_14) ;  /* 0x0000000400508947 */ /* 0x000fea0003800000 */
[----:B------:R-:W0:Y:S01]  /*12b0*/  S2UR UR5, SR_CgaCtaId ;  /* 0x00000000000579c3 */ /* 0x000e220000008800 */
[----:B------:R-:W-:Y:S01]  /*12c0*/  UMOV UR6, 0x400 ;  /* 0x0000040000067882 */ /* 0x000fe20000000000 */
[----:B------:R-:W-:Y:S01]  /*12d0*/  LOP3.LUT R7, R0, 0x1, RZ, 0xfc, !PT ;  /* 0x0000000100077812 */ /* 0x000fe200078efcff */
[----:B------:R-:W-:Y:S01]  /*12e0*/  IMAD.MOV.U32 R5, RZ, RZ, RZ ;  /* 0x000000ffff057224 */ /* 0x000fe200078e00ff */
[----:B------:R-:W-:Y:S01]  /*12f0*/  UISETP.NE.U32.AND UP0, UPT, UR4, URZ, UPT ;  /* 0x0000003f0400728c */ /* 0x000fe2000bf05070 */
[----:B------:R-:W-:Y:S01]  /*1300*/  IMAD.MOV.U32 R2, RZ, RZ, R4 ;  /* 0x000000ffff027224 */ /* 0x000fe200078e0004 */
[----:B0-----:R-:W-:-:S04]  /*1310*/  ULEA UR6, UR5, UR6, 0x18 ;  /* 0x0000000605067291 */ /* 0x001fc8000f8ec03f */
[----:B------:R-:W-:Y:S02]  /*1320*/  UIADD3 UR5, UR6, 0x24000, URZ ;  /* 0x0002400006057890 */ /* 0x000fe4000fffe03f */
[----:B------:R-:W-:Y:S02]  /*1330*/  USHF.R.U32.HI UR7, URZ, 0x4, UR6 ;  /* 0x000000043f077899 */ /* 0x000fe40008011606 */
[----:B------:R-:W-:Y:S02]  /*1340*/  USHF.R.U32.HI UR5, URZ, 0x4, UR5 ;  /* 0x000000043f057899 */ /* 0x000fe40008011605 */
[----:B------:R-:W-:Y:S02]  /*1350*/  ULOP3.LUT UR7, UR7, 0x3fff, URZ, 0xc0, !UPT ;  /* 0x00003fff07077892 */ /* 0x000fe4000f8ec03f */
[----:B------:R-:W-:-:S03]  /*1360*/  ULOP3.LUT UR17, UR5, 0x3fff, URZ, 0xc0, !UPT ;  /* 0x00003fff05117892 */ /* 0x000fc6000f8ec03f */
[----:B------:R-:W-:-:S09]  /*1370*/  UMOV UR5, URZ ;  /* 0x0000003f00057c82 */ /* 0x000fd20008000000 */
.L_x_19:
[----:B------:R-:W-:-:S13]  /*1380*/  ISETP.NE.AND P1, PT, R7, 0x3, PT ;  /* 0x000000030700780c */ /* 0x000fda0003f25270 */
[----:B0-----:R-:W-:Y:S05]  /*1390*/  @!P1 BRA `(.L_x_15) ;  /* 0x0000000000049947 */ /* 0x001fea0003800000 */
[----:B------:R-:W-:Y:S01]  /*13a0*/  BPT.TRAP 0x1 ;  /* 0x000000040000795c */ /* 0x000fe20000300000 */
.L_x_15:
[----:B------:R-:W-:Y:S01]  /*13b0*/  SHF.L.U32 R3, R5, 0x1f, RZ ;  /* 0x0000001f05037819 */ /* 0x000fe200000006ff */
[----:B------:R-:W-:-:S12]  /*13c0*/  ULEA UR8, UR4, UR6, 0x3 ;  /* 0x0000000604087291 */ /* 0x000fd8000f8e183f */
.L_x_16:
[----:B0-----:R-:W-:-:S04]  /*13d0*/  IMAD.U32 R6, RZ, RZ, UR8 ;  /* 0x00000008ff067e24 */ /* 0x001fc8000f8e00ff */
[----:B------:R0:W1:Y:S03]  /*13e0*/  SYNCS.PHASECHK.TRANS64.TRYWAIT P0, [R6+URZ+0x36000], R3 ;  /* 0x03600003060075a7 */ /* 0x000066000800017f */
[----:B-1----:R-:W-:Y:S05]  /*13f0*/  @!P0 NANOSLEEP.SYNCS 0x989680 ;  /* 0x009896800000895d */ /* 0x002fea0003900000 */
[----:B------:R-:W1:Y:S02]  /*1400*/  @!P0 SYNCS.PHASECHK.TRANS64 P0, [R6+URZ+0x36000], R3 ;  /* 0x03600003060085a7 */ /* 0x000e64000800007f */
[----:B-1----:R-:W-:Y:S05]  /*1410*/  @!P0 BRA `(.L_x_16) ;  /* 0xfffffffc00ec8947 */ /* 0x002fea000383ffff */
[----:B------:R-:W-:Y:S01]  /*1420*/  ULEA UR15, UR4, UR7, 0xa ;  /* 0x00000007040f7291 */ /* 0x000fe2000f8e503f */
[----:B------:R-:W-:Y:S01]  /*1430*/  WARPGROUP.ARRIVE ;  /* 0x00000000000079c5 */ /* 0x000fe20000000000 */
[----:B------:R-:W-:Y:S02]  /*1440*/  ULEA UR14, UR4, UR17, 0x9 ;  /* 0x00000011040e7291 */ /* 0x000fe4000f8e483f */
[----:B------:R-:W-:Y:S01]  /*1450*/  UIADD3 UR16, UR15, 0x200, URZ ;  /* 0x000002000f107890 */ /* 0x000fe2000fffe03f */
[----:B------:R-:W-:Y:S02]  /*1460*/  UMOV UR11, 0x40000040 ;  /* 0x40000040000b7882 */ /* 0x000fe40000000000 */
[----:B------:R-:W-:Y:S01]  /*1470*/  UMOV UR8, UR15 ;  /* 0x0000000f00087c82 */ /* 0x000fe20008000000 */
[----:B------:R-:W-:Y:S01]  /*1480*/  UMOV UR9, 0x40000040 ;  /* 0x4000004000097882 */ /* 0x000fe20000000000 */
[----:B------:R-:W-:Y:S02]  /*1490*/  UMOV UR10, UR14 ;  /* 0x0000000e000a7c82 */ /* 0x000fe40008000000 */
[----:B------:R-:W-:Y:S01]  /*14a0*/  HGMMA.64x64x16.F32.BF16 R56, gdesc[UR8].tnspA.tnspB, R56, UP0 ;  /* 0x60e00000083879f0 */ /* 0x000fe2000bf01838 */
[----:B------:R-:W-:Y:S01]  /*14b0*/  UMOV UR8, UR16 ;  /* 0x0000001000087c82 */ /* 0x000fe20008000000 */
[----:B------:R-:W-:Y:S01]  /*14c0*/  UMOV UR9, 0x40000040 ;  /* 0x4000004000097882 */ /* 0x000fe20000000000 */
[----:B------:R-:W-:Y:S01]  /*14d0*/  UIADD3 UR16, UR15, 0x280, URZ ;  /* 0x000002800f107890 */ /* 0x000fe2000fffe03f */
[----:B------:R-:W-:Y:S01]  /*14e0*/  HGMMA.64x64x16.F32.BF16 R24, gdesc[UR8].tnspA.tnspB, R24, UP0 ;  /* 0x60e00000081879f0 */ /* 0x000fe2000bf01818 */
[----:B------:R-:W-:-:S02]  /*14f0*/  UIADD3 UR10, UR14, 0x80, URZ ;  /* 0x000000800e0a7890 */ /* 0x000fc4000fffe03f */
        /* <DEDUP_REMOVED lines=24> */
[----:B------:R-:W-:Y:S03]  /*1680*/  HGMMA.64x64x16.F32.BF16 R24, gdesc[UR8].tnspA.tnspB, R24, gsb0 ;  /* 0x60e00000081879f0 */ /* 0x000fe60008001818 */
[----:B------:R-:W-:Y:S02]  /*1690*/  WARPGROUP.DEPBAR.LE gsb0, 0x1 ;  /* 0x00008000000079c5 */ /* 0x000fe40000010100 */
[----:B------:R-:W-:Y:S05]  /*16a0*/  @!P1 BRA `(.L_x_17) ;  /* 0x0000000000049947 */ /* 0x000fea0003800000 */
[----:B------:R-:W-:Y:S01]  /*16b0*/  BPT.TRAP 0x1 ;  /* 0x000000040000795c */ /* 0x000fe20000300000 */
.L_x_17:
[----:B------:R-:W-:Y:S01]  /*16c0*/  ULEA UR8, UR5, UR6, 0x3 ;  /* 0x0000000605087291 */ /* 0x000fe2000f8e183f */
[----:B------:R-:W-:-:S03]  /*16d0*/  ISETP.GT.U32.AND P0, PT, R0, 0x1, PT ;  /* 0x000000010000780c */ /* 0x000fc60003f04070 */
[----:B------:R-:W-:-:S04]  /*16e0*/  UIADD3 UR8, UR8, 0x36048, URZ ;  /* 0x0003604808087890 */ /* 0x000fc8000fffe03f */
[----:B------:R-:W-:-:S09]  /*16f0*/  UPRMT UR8, URZ, 0x654, UR8 ;  /* 0x000006543f087896 */ /* 0x000fd20008000008 */
[----:B------:R-:W-:Y:S01]  /*1700*/  SYNCS.ARRIVE.TRANS64.RED.A1T0 RZ, [UR8], RZ ;  /* 0x000000ffffff79a7 */ /* 0x000fe20008100408 */
[----:B------:R-:W-:Y:S05]  /*1710*/  @P0 BRA `(.L_x_18) ;  /* 0x0000000000040947 */ /* 0x000fea0003800000 */
[----:B------:R-:W-:Y:S01]  /*1720*/  BPT.TRAP 0x1 ;  /* 0x000000040000795c */ /* 0x000fe20000300000 */
.L_x_18:
[----:B------:R-:W-:Y:S01]  /*1730*/  UIADD3 UR4, UR4, 0x1, URZ ;  /* 0x0000000104047890 */ /* 0x000fe2000fffe03f */
[C---:B------:R-:W-:Y:S01]  /*1740*/  ISETP.GT.AND P0, PT, R2.reuse, 0x1, PT ;  /* 0x000000010200780c */ /* 0x040fe20003f04270 */
[----:B------:R-:W-:Y:S01]  /*1750*/  UIADD3 UR5, UR5, 0x1, URZ ;  /* 0x0000000105057890 */ /* 0x000fe2000fffe03f */
[----:B------:R-:W-:Y:S01]  /*1760*/  VIADD R2, R2, 0xffffffff ;  /* 0xffffffff02027836 */ /* 0x000fe20000000000 */
[----:B------:R-:W-:Y:S02]  /*1770*/  UISETP.NE.AND UP0, UPT, UR4, 0x9, UPT ;  /* 0x000000090400788c */ /* 0x000fe4000bf05270 */
[----:B------:R-:W-:Y:S02]  /*1780*/  UISETP.NE.AND UP1, UPT, UR5, 0x9, UPT ;  /* 0x000000090500788c */ /* 0x000fe4000bf25270 */
[----:B------:R-:W-:Y:S02]  /*1790*/  USEL UR8, URZ, 0x1, UP0 ;  /* 0x000000013f087887 */ /* 0x000fe40008000000 */
[----:B------:R-:W-:-:S02]  /*17a0*/  USEL UR4, UR4, URZ, UP0 ;  /* 0x0000003f04047287 */ /* 0x000fc40008000000 */
[----:B------:R-:W-:Y:S02]  /*17b0*/  USEL UR5, UR5, URZ, UP1 ;  /* 0x0000003f05057287 */ /* 0x000fe40008800000 */
[----:B------:R-:W-:Y:S01]  /*17c0*/  UPLOP3.LUT UP0, UPT, UPT, UPT, UPT, 0x80, 0x0 ;  /* 0x000000000000789c */ /* 0x000fe20003f0f070 */
[----:B------:R-:W-:Y:S01]  /*17d0*/  LOP3.LUT R5, R5, UR8, RZ, 0x3c, !PT ;  /* 0x0000000805057c12 */ /* 0x000fe2000f8e3cff */
[----:B------:R-:W-:Y:S09]  /*17e0*/  @P0 BRA `(.L_x_19) ;  /* 0xfffffff800e40947 */ /* 0x000ff2000383ffff */
.L_x_14:
[----:B------:R-:W1:Y:S01]  /*17f0*/  LDC R2, c[0x0][0x294] ;  /* 0x0000a500ff027b82 */ /* 0x000e620000000800 */
[----:B------:R-:W-:Y:S02]  /*1800*/  WARPGROUP.DEPBAR.LE gsb0, 0x0 ;  /* 0x00008000000079c5 */ /* 0x000fe40000010000 */
[----:B-1----:R-:W-:-:S13]  /*1810*/  ISETP.GE.AND P0, PT, R2, 0x1, PT ;  /* 0x000000010200780c */ /* 0x002fda0003f06270 */
[----:B------:R-:W-:Y:S05]  /*1820*/  @!P0 BRA `(.L_x_20) ;  /* 0x0000000000448947 */ /* 0x000fea0003800000 */
[----:B------:R-:W-:-:S04]  /*1830*/  LOP3.LUT R2, R0, 0x1, RZ, 0xfc, !PT ;  /* 0x0000000100027812 */ /* 0x000fc800078efcff */
[----:B------:R-:W-:-:S13]  /*1840*/  ISETP.NE.AND P0, PT, R2, 0x3, PT ;  /* 0x000000030200780c */ /* 0x000fda0003f05270 */
[----:B------:R-:W-:Y:S05]  /*1850*/  @!P0 BRA `(.L_x_21) ;  /* 0x0000000000048947 */ /* 0x000fea0003800000 */
[----:B------:R-:W-:Y:S01]  /*1860*/  BPT.TRAP 0x1 ;  /* 0x000000040000795c */ /* 0x000fe20000300000 */
.L_x_21:
[----:B------:R-:W1:Y:S01]  /*1870*/  S2R R5, SR_CgaCtaId ;  /* 0x0000000000057919 */ /* 0x000e620000008800 */
[----:B0-----:R-:W-:Y:S01]  /*1880*/  IMAD.WIDE.U32 R2, R4, 0x38e38e39, RZ ;  /* 0x38e38e3904027825 */ /* 0x001fe200078e00ff */
[----:B------:R-:W-:Y:S02]  /*1890*/  MOV R2, 0x400 ;  /* 0x0000040000027802 */ /* 0x000fe40000000f00 */
[----:B------:R-:W-:Y:S02]  /*18a0*/  ISETP.GT.U32.AND P0, PT, R0, 0x1, PT ;  /* 0x000000010000780c */ /* 0x000fe40003f04070 */
[----:B------:R-:W-:-:S05]  /*18b0*/  SHF.R.U32.HI R3, RZ, 0x1, R3 ;  /* 0x00000001ff037819 */ /* 0x000fca0000011603 */
[----:B------:R-:W-:Y:S01]  /*18c0*/  IMAD R4, R3, -0x9, R4 ;  /* 0xfffffff703047824 */ /* 0x000fe200078e0204 */
[----:B-1----:R-:W-:-:S05]  /*18d0*/  LEA R5, R5, R2, 0x18 ;  /* 0x0000000205057211 */ /* 0x002fca00078ec0ff */
[----:B------:R-:W-:-:S04]  /*18e0*/  IMAD R4, R4, 0x8, R5 ;  /* 0x0000000804047824 */ /* 0x000fc800078e0205 */
[----:B------:R-:W-:-:S05]  /*18f0*/  VIADD R4, R4, 0x36048 ;  /* 0x0003604804047836 */ /* 0x000fca0000000000 */
[----:B------:R-:W-:-:S04]  /*1900*/  PRMT R4, RZ, 0x654, R4 ;  /* 0x00000654ff047816 */ /* 0x000fc80000000004 */
[----:B------:R1:W-:Y:S01]  /*1910*/  SYNCS.ARRIVE.TRANS64.RED.A1T0 RZ, [R4+URZ], RZ ;  /* 0x000000ff04ff79a7 */ /* 0x0003e2000810043f */
[----:B------:R-:W-:Y:S05]  /*1920*/  @P0 BRA `(.L_x_20) ;  /* 0x0000000000040947 */ /* 0x000fea0003800000 */
[----:B------:R-:W-:Y:S01]  /*1930*/  BPT.TRAP 0x1 ;  /* 0x000000040000795c */ /* 0x000fe20000300000 */
.L_x_20:
[----:B0-----:R-:W0:Y:S01]  /*1940*/  S2R R3, SR_TID.X ;  /* 0x0000000000037919 */ /* 0x001e220000002100 */
[----:B------:R-:W2:Y:S01]  /*1950*/  LDC.64 R18, c[0x0][0x658] ;  /* 0x00019600ff127b82 */ /* 0x000ea20000000a00 */
[----:B------:R-:W4:Y:S01]  /*1960*/  S2R R11, SR_CTAID.X ;  /* 0x00000000000b7919 */ /* 0x000f220000002500 */
[----:B0-----:R-:W-:-:S04]  /*1970*/  SHF.R.S32.HI R0, RZ, 0x1f, R3 ;  /* 0x0000001fff007819 */ /* 0x001fc80000011403 */
[----:B------:R-:W-:Y:S01]  /*1980*/  LEA.HI R0, R0, R3, RZ, 0x7 ;  /* 0x0000000300007211 */ /* 0x000fe200078f38ff */
[----:B----4-:R-:W-:-:S03]  /*1990*/  IMAD.SHL.U32 R10, R11, 0x80, RZ ;  /* 0x000000800b0a7824 */ /* 0x010fc600078e00ff */
[----:B------:R-:W-:-:S05]  /*19a0*/  LOP3.LUT R0, R0, 0xffffff80, RZ, 0xc0, !PT ;  /* 0xffffff8000007812 */ /* 0x000fca00078ec0ff */
[----:B------:R-:W-:Y:S02]  /*19b0*/  IMAD.IADD R0, R3, 0x1, -R0 ;  /* 0x0000000103007824 */ /* 0x000fe400078e0a00 */
[----:B------:R-:W0:Y:S03]  /*19c0*/  LDC.64 R2, c[0x0][0x280] ;  /* 0x0000a000ff027b82 */ /* 0x000e260000000a00 */
[----:B------:R-:W-:-:S04]  /*19d0*/  SHF.R.S32.HI R5, RZ, 0x1f, R0 ;  /* 0x0000001fff057819 */ /* 0x000fc80000011400 */
[CC--:B------:R-:W-:Y:S02]  /*19e0*/  LEA.HI R6, R5.reuse, R0.reuse, RZ, 0x2 ;  /* 0x0000000005067211 */ /* 0x0c0fe400078f10ff */
[----:B------:R-:W-:Y:S02]  /*19f0*/  LEA.HI R8, R5, R0, RZ, 0x5 ;  /* 0x0000000005087211 */ /* 0x000fe400078f28ff */
[--C-:B-1----:R-:W-:Y:S02]  /*1a00*/  SHF.R.S32.HI R4, RZ, 0x2, R6.reuse ;  /* 0x00000002ff047819 */ /* 0x102fe40000011406 */
[----:B------:R-:W-:Y:S02]  /*1a10*/  SHF.R.S32.HI R7, RZ, 0x1f, R6 ;  /* 0x0000001fff077819 */ /* 0x000fe40000011406 */
[----:B------:R-:W-:Y:S02]  /*1a20*/  SHF.R.S32.HI R9, RZ, 0x5, R8 ;  /* 0x00000005ff097819 */ /* 0x000fe40000011408 */
[----:B------:R-:W-:-:S04]  /*1a30*/  LEA.HI R7, R7, R4, RZ, 0x3 ;  /* 0x0000000407077211 */ /* 0x000fc800078f18ff */
[----:B------:R-:W-:Y:S02]  /*1a40*/  LOP3.LUT R7, R7, 0xfffffff8, RZ, 0xc0, !PT ;  /* 0xfffffff807077812 */ /* 0x000fe400078ec0ff */
[----:B0-----:R-:W-:-:S03]  /*1a50*/  ISETP.GE.AND P0, PT, R10, R2, PT ;  /* 0x000000020a00720c */ /* 0x001fc60003f06270 */
[----:B------:R-:W-:Y:S01]  /*1a60*/  IMAD.IADD R4, R4, 0x1, -R7 ;  /* 0x0000000104047824 */ /* 0x000fe200078e0a07 */
[----:B------:R-:W-:-:S04]  /*1a70*/  LOP3.LUT R7, R6, 0xfffffffc, RZ, 0xc0, !PT ;  /* 0xfffffffc06077812 */ /* 0x000fc800078ec0ff */
[--C-:B------:R-:W-:Y:S01]  /*1a80*/  SHF.R.S32.HI R5, RZ, 0x1f, R4.reuse ;  /* 0x0000001fff057819 */ /* 0x100fe20000011404 */
[----:B------:R-:W-:Y:S02]  /*1a90*/  IMAD.IADD R0, R0, 0x1, -R7 ;  /* 0x0000000100007824 */ /* 0x000fe400078e0a07 */
[----:B------:R-:W-:-:S04]  /*1aa0*/  IMAD.WIDE R22, R9, 0x10, R4 ;  /* 0x0000001009167825 */ /* 0x000fc800078e0204 */
[----:B------:R-:W-:Y:S02]  /*1ab0*/  IMAD.SHL.U32 R16, R0, 0x2, RZ ;  /* 0x0000000200107824 */ /* 0x000fe400078e00ff */
[----:B------:R-:W-:-:S03]  /*1ac0*/  IMAD.WIDE R22, R11, 0x80, R22 ;  /* 0x000000800b167825 */ /* 0x000fc600078e0216 */
[----:B------:R-:W-:Y:S01]  /*1ad0*/  SHF.R.S32.HI R17, RZ, 0x1f, R16 ;  /* 0x0000001fff117819 */ /* 0x000fe20000011410 */
[----:B--2---:R-:W-:Y:S06]  /*1ae0*/  @P0 EXIT ;  /* 0x000000000000094d */ /* 0x004fec0003800000 */
[----:B------:R-:W-:Y:S01]  /*1af0*/  ULDC UR4, c[0x0][0x288] ;  /* 0x0000a20000047ab9 */ /* 0x000fe20000000800 */
[----:B------:R-:W-:Y:S01]  /*1b00*/  IMAD.SHL.U32 R97, R97, 0x40, RZ ;  /* 0x0000004061617824 */ /* 0x000fe200078e00ff */
[----:B------:R-:W-:Y:S01]  /*1b10*/  ISETP.GE.AND P0, PT, R95, UR4, PT ;  /* 0x000000045f007c0c */ /* 0x000fe2000bf06270 */
[-C--:B------:R-:W-:Y:S01]  /*1b20*/  IMAD.WIDE.U32 R6, R22, R18.reuse, R16 ;  /* 0x0000001216067225 */ /* 0x080fe200078e0010 */
[----:B------:R-:W-:Y:S01]  /*1b30*/  SHF.R.S32.HI R96, RZ, 0x1f, R95 ;  /* 0x0000001fff607819 */ /* 0x000fe2000001145f */
[----:B------:R-:W-:Y:S01]  /*1b40*/  ULDC.64 UR4, c[0x0][0x660] ;  /* 0x0001980000047ab9 */ /* 0x000fe20000000a00 */
[----:B------:R-:W-:Y:S01]  /*1b50*/  ISETP.GE.OR P0, PT, R97, R3, P0 ;  /* 0x000000036100720c */ /* 0x000fe20000706670 */
[----:B------:R-:W-:Y:S01]  /*1b60*/  IMAD R8, R23, R18, RZ ;  /* 0x0000001217087224 */ /* 0x000fe200078e02ff */
[----:B------:R-:W-:Y:S01]  /*1b70*/  SHF.R.S32.HI R91, RZ, 0x1f, R97 ;  /* 0x0000001fff5b7819 */ /* 0x000fe20000011461 */
[----:B------:R-:W-:Y:S01]  /*1b80*/  IMAD R12, R96, UR4, RZ ;  /* 0x00000004600c7c24 */ /* 0x000fe2000f8e02ff */
[----:B------:R-:W-:Y:S01]  /*1b90*/  IADD3 R6, P1, R97, R6, RZ ;  /* 0x0000000661067210 */ /* 0x000fe20007f3e0ff */
[----:B------:R-:W-:-:S05]  /*1ba0*/  IMAD R8, R22, R19, R8 ;  /* 0x0000001316087224 */ /* 0x000fca00078e0208 */
[----:B------:R-:W-:-:S03]  /*1bb0*/  IADD3.X R7, R91, R7, R8, P1, !PT ;  /* 0x000000075b077210 */ /* 0x000fc60000ffe408 */
[----:B------:R-:W-:Y:S05]  /*1bc0*/  @P0 EXIT ;  /* 0x000000000000094d */ /* 0x000fea0003800000 */
[----:B------:R-:W-:Y:S01]  /*1bd0*/  ULDC UR6, c[0x0][0x28c] ;  /* 0x0000a30000067ab9 */ /* 0x000fe20000000800 */
[C---:B------:R-:W-:Y:S01]  /*1be0*/  IMAD R11, R95.reuse, UR5, R12 ;  /* 0x000000055f0b7c24 */ /* 0x040fe2000f8e020c */
[----:B------:R-:W-:Y:S01]  /*1bf0*/  ISETP.GE.AND P0, PT, R20, UR6, PT ;  /* 0x0000000614007c0c */ /* 0x000fe2000bf06270 */
[----:B------:R-:W-:Y:S01]  /*1c00*/  ULDC UR6, c[0x0][0x290] ;  /* 0x0000a40000067ab9 */ /* 0x000fe20000000800 */
[----:B------:R-:W-:Y:S01]  /*1c10*/  IMAD.WIDE.U32 R6, R95, UR4, R6 ;  /* 0x000000045f067c25 */ /* 0x000fe2000f8e0006 */
[----:B------:R-:W-:Y:S01]  /*1c20*/  SHF.R.S32.HI R12, RZ, 0x1f, R94 ;  /* 0x0000001fff0c7819 */ /* 0x000fe2000001145e */
[----:B------:R-:W-:Y:S01]  /*1c30*/  ULDC.64 UR4, c[0x0][0x670] ;  /* 0x00019c0000047ab9 */ /* 0x000fe20000000a00 */
[----:B------:R-:W-:Y:S01]  /*1c40*/  ISETP.GE.OR P0, PT, R94, UR6, P0 ;  /* 0x000000065e007c0c */ /* 0x000fe20008706670 */
[----:B------:R-:W-:Y:S01]  /*1c50*/  IMAD.IADD R7, R7, 0x1, R11 ;  /* 0x0000000107077824 */ /* 0x000fe200078e020b */
[----:B------:R-:W-:Y:S01]  /*1c60*/  SHF.R.S32.HI R8, RZ, 0x1f, R20 ;  /* 0x0000001fff087819 */ /* 0x000fe20000011414 */
[----:B------:R-:W-:-:S02]  /*1c70*/  IMAD R11, R12, UR4, RZ ;  /* 0x000000040c0b7c24 */ /* 0x000fc4000f8e02ff */
[----:B------:R-:W-:-:S04]  /*1c80*/  IMAD.WIDE.U32 R6, R94, UR4, R6 ;  /* 0x000000045e067c25 */ /* 0x000fc8000f8e0006 */
[----:B------:R-:W-:Y:S02]  /*1c90*/  IMAD R11, R94, UR5, R11 ;  /* 0x000000055e0b7c24 */ /* 0x000fe4000f8e020b */
[----:B------:R-:W-:Y:S02]  /*1ca0*/  IMAD R9, R9, -0x10, -R10 ;  /* 0xfffffff009097824 */ /* 0x000fe400078e0a0a */
[----:B------:R-:W-:Y:S05]  /*1cb0*/  @P0 EXIT ;  /* 0x000000000000094d */ /* 0x000fea0003800000 */
[----:B------:R-:W-:Y:S01]  /*1cc0*/  ULDC.64 UR4, c[0x0][0x668] ;  /* 0x00019a0000047ab9 */ /* 0x000fe20000000a00 */
[----:B------:R-:W-:Y:S01]  /*1cd0*/  IMAD R88, R0, -0x2, R3 ;  /* 0xfffffffe00587824 */ /* 0x000fe200078e0203 */
[----:B---3-5:R-:W-:Y:S01]  /*1ce0*/  FSETP.NEU.AND P1, PT, R90, RZ, PT ;  /* 0x000000ff5a00720b */ /* 0x028fe20003f2d000 */
[----:B------:R-:W-:Y:S01]  /*1cf0*/  IMAD.IADD R7, R7, 0x1, R11 ;  /* 0x0000000107077824 */ /* 0x000fe200078e020b */
[----:B------:R-:W-:Y:S01]  /*1d00*/  IADD3 R0, R9, R2, -R4 ;  /* 0x0000000209007210 */ /* 0x000fe20007ffe804 */
[----:B------:R-:W-:Y:S02]  /*1d10*/  IMAD R3, R8, UR4, RZ ;  /* 0x0000000408037c24 */ /* 0x000fe4000f8e02ff */
[----:B------:R-:W-:-:S04]  /*1d20*/  IMAD.WIDE.U32 R10, R20, UR4, R6 ;  /* 0x00000004140a7c25 */ /* 0x000fc8000f8e0006 */
[----:B------:R-:W-:Y:S01]  /*1d30*/  IMAD R5, R20, UR5, R3 ;  /* 0x0000000514057c24 */ /* 0x000fe2000f8e0203 */
[----:B------:R-:W-:Y:S01]  /*1d40*/  ULDC.64 UR4, c[0x0][0x640] ;  /* 0x0001900000047ab9 */ /* 0x000fe20000000a00 */
[----:B------:R-:W-:Y:S02]  /*1d50*/  IMAD.IADD R88, R88, 0x1, -R97 ;  /* 0x0000000158587824 */ /* 0x000fe400078e0a61 */
[----:B------:R-:W-:-:S03]  /*1d60*/  IMAD R3, R8, UR4, RZ ;  /* 0x0000000408037c24 */ /* 0x000fc6000f8e02ff */
[----:B------:R-:W-:Y:S01]  /*1d70*/  ISETP.GT.AND P6, PT, R88, RZ, PT ;  /* 0x000000ff5800720c */ /* 0x000fe20003fc4270 */
[----:B------:R-:W-:Y:S02]  /*1d80*/  IMAD R13, R20, UR5, R3 ;  /* 0x00000005140d7c24 */ /* 0x000fe4000f8e0203 */
[----:B------:R-:W-:Y:S01]  /*1d90*/  IMAD.IADD R3, R11, 0x1, R5 ;  /* 0x000000010b037824 */ /* 0x000fe200078e0205 */
[----:B------:R-:W-:Y:S01]  /*1da0*/  ISETP.GT.AND P0, PT, R0, RZ, P6 ;  /* 0x000000ff0000720c */ /* 0x000fe20003704270 */
[----:B------:R-:W-:-:S12]  /*1db0*/  @!P1 BRA `(.L_x_22) ;  /* 0x00000034007c9947 */ /* 0x000fd80003800000 */
[----:B------:R-:W-:Y:S01]  /*1dc0*/  IADD3 R4, P1, R97, R16, RZ ;  /* 0x0000001061047210 */ /* 0x000fe20007f3e0ff */
[----:B------:R-:W-:Y:S01]  /*1dd0*/  ULDC.64 UR6, c[0x0][0x638] ;  /* 0x00018e0000067ab9 */ /* 0x000fe20000000a00 */
[----:B------:R-:W-:Y:S01]  /*1de0*/  ULDC.64 UR8, c[0x0][0x648] ;  /* 0x0001920000087ab9 */ /* 0x000fe20000000a00 */
[----:B------:R-:W-:Y:S01]  /*1df0*/  IMAD R96, R96, UR6, RZ ;  /* 0x0000000660607c24 */ /* 0x000fe2000f8e02ff */
[----:B------:R-:W-:Y:S01]  /*1e00*/  ULDC.64 UR10, c[0x0][0x630] ;  /* 0x00018c00000a7ab9 */ /* 0x000fe20000000a00 */
[----:B------:R-:W-:Y:S01]  /*1e10*/  IMAD.X R5, R91, 0x1, R17, P1 ;  /* 0x000000015b057824 */ /* 0x000fe200008e0611 */
[----:B------:R-:W-:Y:S01]  /*1e20*/  ULDC.64 UR14, c[0x0][0x628] ;  /* 0x00018a00000e7ab9 */ /* 0x000fe20000000a00 */
[C---:B------:R-:W-:Y:S02]  /*1e30*/  IMAD R96, R95.reuse, UR7, R96 ;  /* 0x000000075f607c24 */ /* 0x040fe4000f8e0260 */
[----:B------:R-:W-:-:S04]  /*1e40*/  IMAD.WIDE.U32 R4, R95, UR6, R4 ;  /* 0x000000065f047c25 */ /* 0x000fc8000f8e0004 */
[----:B------:R-:W-:Y:S02]  /*1e50*/  IMAD R7, R12, UR8, RZ ;  /* 0x000000080c077c24 */ /* 0x000fe4000f8e02ff */
[----:B------:R-:W-:Y:S02]  /*1e60*/  IMAD.IADD R5, R5, 0x1, R96 ;  /* 0x0000000105057824 */ /* 0x000fe400078e0260 */
[C---:B------:R-:W-:Y:S02]  /*1e70*/  IMAD R98, R94.reuse, UR9, R7 ;  /* 0x000000095e627c24 */ /* 0x040fe4000f8e0207 */
[----:B------:R-:W-:-:S04]  /*1e80*/  IMAD.WIDE.U32 R4, R94, UR8, R4 ;  /* 0x000000085e047c25 */ /* 0x000fc8000f8e0004 */
[----:B------:R-:W-:Y:S02]  /*1e90*/  IMAD.IADD R5, R5, 0x1, R98 ;  /* 0x0000000105057824 */ /* 0x000fe400078e0262 */
[----:B------:R-:W-:Y:S02]  /*1ea0*/  IMAD R15, R23, UR10, RZ ;  /* 0x0000000a170f7c24 */ /* 0x000fe4000f8e02ff */
[----:B------:R-:W-:-:S04]  /*1eb0*/  IMAD.WIDE.U32 R8, R20, UR4, R4 ;  /* 0x0000000414087c25 */ /* 0x000fc8000f8e0004 */
[----:B------:R-:W-:Y:S02]  /*1ec0*/  IMAD.IADD R7, R13, 0x1, R9 ;  /* 0x000000010d077824 */ /* 0x000fe400078e0209 */
[----:B------:R-:W-:Y:S02]  /*1ed0*/  IMAD.MOV.U32 R6, RZ, RZ, R8 ;  /* 0x000000ffff067224 */ /* 0x000fe400078e0008 */
[C---:B------:R-:W-:Y:S02]  /*1ee0*/  IMAD R15, R22.reuse, UR11, R15 ;  /* 0x0000000b160f7c24 */ /* 0x040fe4000f8e020f */
[----:B------:R-:W-:-:S04]  /*1ef0*/  IMAD.WIDE.U32 R4, R22, UR10, R6 ;  /* 0x0000000a16047c25 */ /* 0x000fc8000f8e0006 */
[----:B------:R-:W-:Y:S01]  /*1f00*/  IMAD.IADD R5, R5, 0x1, R15 ;  /* 0x0000000105057824 */ /* 0x000fe200078e020f */
[----:B------:R-:W-:-:S04]  /*1f10*/  LEA R92, P1, R4, UR14, 0x1 ;  /* 0x0000000e045c7c11 */ /* 0x000fc8000f8208ff */
[----:B------:R-:W-:-:S05]  /*1f20*/  LEA.HI.X R93, R4, UR15, R5, 0x1, P1 ;  /* 0x0000000f045d7c11 */ /* 0x000fca00088f0c05 */
[----:B------:R0:W2:Y:S01]  /*1f30*/  @P0 LDG.E.LTC128B.U16 R11, desc[UR12][R92.64] ;  /* 0x0000000c5c0b0981 */ /* 0x0000a2000c1e1520 */
[----:B------:R-:W-:Y:S01]  /*1f40*/  IMAD.WIDE.U32 R20, R20, UR4, RZ ;  /* 0x0000000414147c25 */ /* 0x000fe2000f8e00ff */
[----:B------:R-:W-:Y:S01]  /*1f50*/  ULDC.64 UR4, c[0x0][0x650] ;  /* 0x0001940000047ab9 */ /* 0x000fe20000000a00 */
[----:B------:R-:W-:Y:S01]  /*1f60*/  ISETP.GT.AND P4, PT, R88, 0x1, PT ;  /* 0x000000015800780c */ /* 0x000fe20003f84270 */
[----:B------:R-:W-:Y:S01]  /*1f70*/  BSSY B0, `(.L_x_23) ;  /* 0x0000019000007945 */ /* 0x000fe20003800000 */
[----:B------:R-:W-:Y:S02]  /*1f80*/  IMAD.IADD R13, R21, 0x1, R13 ;  /* 0x00000001150d7824 */ /* 0x000fe400078e020d */
[----:B------:R-:W-:-:S04]  /*1f90*/  IMAD.MOV.U32 R12, RZ, RZ, R20 ;  /* 0x000000ffff0c7224 */ /* 0x000fc800078e0014 */
[----:B------:R-:W-:-:S04]  /*1fa0*/  IMAD.WIDE.U32 R4, R22, UR10, R12 ;  /* 0x0000000a16047c25 */ /* 0x000fc8000f8e000c */
[----:B------:R-:W-:Y:S02]  /*1fb0*/  IMAD.IADD R5, R15, 0x1, R5 ;  /* 0x000000010f057824 */ /* 0x000fe400078e0205 */
[----:B------:R-:W-:-:S04]  /*1fc0*/  IMAD.WIDE.U32 R4, R94, UR8, R4 ;  /* 0x000000085e047c25 */ /* 0x000fc8000f8e0004 */
[----:B------:R-:W-:Y:S02]  /*1fd0*/  IMAD.IADD R5, R98, 0x1, R5 ;  /* 0x0000000162057824 */ /* 0x000fe400078e0205 */
[----:B------:R-:W-:-:S04]  /*1fe0*/  IMAD.WIDE.U32 R4, R95, UR6, R4 ;  /* 0x000000065f047c25 */ /* 0x000fc8000f8e0004 */
[----:B0-----:R-:W-:Y:S01]  /*1ff0*/  IMAD.IADD R93, R96, 0x1, R5 ;  /* 0x00000001605d7824 */ /* 0x001fe200078e0205 */
[----:B------:R-:W-:Y:S02]  /*2000*/  IADD3 R14, P2, P3, R97, R4, R16 ;  /* 0x00000004610e7210 */ /* 0x000fe40007b5e010 */
[C---:B------:R-:W-:Y:S02]  /*2010*/  LEA R4, P1, R10.reuse, UR4, 0x1 ;  /* 0x000000040a047c11 */ /* 0x040fe4000f8208ff */
[----:B------:R-:W-:Y:S02]  /*2020*/  IADD3.X R93, R91, R93, R17, P2, P3 ;  /* 0x0000005d5b5d7210 */ /* 0x000fe400017e6411 */
[----:B------:R-:W-:Y:S02]  /*2030*/  LEA.HI.X R5, R10, UR5, R3, 0x1, P1 ;  /* 0x000000050a057c11 */ /* 0x000fe400088f0c03 */
[----:B------:R-:W-:Y:S02]  /*2040*/  ISETP.GT.AND P1, PT, R0, RZ, P4 ;  /* 0x000000ff0000720c */ /* 0x000fe40002724270 */
[----:B------:R-:W-:-:S04]  /*2050*/  LEA R2, P2, R14, UR14, 0x1 ;  /* 0x0000000e0e027c11 */ /* 0x000fc8000f8408ff */
[----:B------:R-:W-:Y:S01]  /*2060*/  LEA.HI.X R3, R14, UR15, R93, 0x1, P2 ;  /* 0x0000000f0e037c11 */ /* 0x000fe200090f0c5d */
[C---:B--2---:R-:W-:Y:S01]  /*2070*/  IMAD.U32 R99, R11.reuse, 0x10000, RZ ;  /* 0x000100000b637824 */ /* 0x044fe200078e00ff */
[----:B------:R-:W-:-:S03]  /*2080*/  PRMT R100, R11, 0x7610, R100 ;  /* 0x000076100b647816 */ /* 0x000fc60000000064 */
[----:B------:R-:W-:-:S04]  /*2090*/  FMUL R99, R99, R90 ;  /* 0x0000005a63637220 */ /* 0x000fc80000400000 */
[----:B------:R-:W-:Y:S01]  /*20a0*/  FFMA R99, R56, R89, R99 ;  /* 0x0000005938637223 */ /* 0x000fe20000000063 */
[----:B------:R-:W-:-:S04]  /*20b0*/  P2R R56, PR, RZ, 0x10 ;  /* 0x00000010ff387803 */ /* 0x000fc80000000000 */
[----:B------:R-:W-:-:S05]  /*20c0*/  F2FP.BF16.F32.PACK_AB R99, RZ, R99 ;  /* 0x00000063ff63723e */ /* 0x000fca00000010ff */
[----:B------:R0:W-:Y:S01]  /*20d0*/  @P0 STG.E.U16 desc[UR12][R4.64], R99 ;  /* 0x0000006304000986 */ /* 0x0001e2000c10150c */
[----:B------:R-:W-:Y:S05]  /*20e0*/  @!P1 BRA `(.L_x_24) ;  /* 0x0000000000049947 */ /* 0x000fea0003800000 */
[----:B------:R1:W5:Y:S02]  /*20f0*/  LDG.E.LTC128B.U16 R100, desc[UR12][R2.64+0x2] ;  /* 0x0000020c02647981 */ /* 0x000364000c1e1520 */
.L_x_24:
[----:B------:R-:W-:Y:S05]  /*2100*/  BSYNC B0 ;  /* 0x0000000000007941 */ /* 0x000fea0003800000 */
.L_x_23:
[----:B------:R-:W-:Y:S01]  /*2110*/  USHF.L.U32 UR4, UR10, 0x3, URZ ;  /* 0x000000030a047899 */ /* 0x000fe2000800063f */
[----:B-----5:R-:W-:Y:S01]  /*2120*/  IMAD.U32 R11, R100, 0x10000, RZ ;  /* 0x00010000640b7824 */ /* 0x020fe200078e00ff */
[----:B------:R-:W-:Y:S01]  /*2130*/  USHF.L.U64.HI UR5, UR10, 0x3, UR11 ;  /* 0x000000030a057899 */ /* 0x000fe2000801020b */
[----:B------:R-:W-:Y:S02]  /*2140*/  ISETP.GT.AND P0, PT, R0, 0x8, P6 ;  /* 0x000000080000780c */ /* 0x000fe40003704270 */
[----:B------:R-:W-:Y:S01]  /*2150*/  FMUL R14, R11, R90 ;  /* 0x0000005a0b0e7220 */ /* 0x000fe20000400000 */
[----:B------:R-:W-:Y:S02]  /*2160*/  IMAD.U32 R92, RZ, RZ, UR4 ;  /* 0x00000004ff5c7e24 */ /* 0x000fe4000f8e00ff */
[----:B------:R-:W-:Y:S02]  /*2170*/  IMAD.U32 R93, RZ, RZ, UR5 ;  /* 0x00000005ff5d7e24 */ /* 0x000fe4000f8e00ff */
[----:B------:R-:W-:Y:S01]  /*2180*/  FFMA R14, R57, R89, R14 ;  /* 0x00000059390e7223 */ /* 0x000fe2000000000e */
[----:B------:R-:W-:-:S04]  /*2190*/  IMAD.WIDE.U32 R10, R22, UR10, R92 ;  /* 0x0000000a160a7c25 */ /* 0x000fc8000f8e005c */
[----:B------:R-:W-:Y:S01]  /*21a0*/  IMAD.IADD R57, R15, 0x1, R11 ;  /* 0x000000010f397824 */ /* 0x000fe200078e020b */
[----:B------:R-:W-:Y:S02]  /*21b0*/  IADD3 R11, P2, R8, R10, RZ ;  /* 0x0000000a080b7210 */ /* 0x000fe40007f5e0ff */
[----:B------:R-:W-:-:S03]  /*21c0*/  F2FP.BF16.F32.PACK_AB R15, RZ, R14 ;  /* 0x0000000eff0f723e */ /* 0x000fc600000010ff */
[----:B------:R-:W-:Y:S01]  /*21d0*/  IMAD.X R102, R57, 0x1, R7, P2 ;  /* 0x0000000139667824 */ /* 0x000fe200010e0607 */
[----:B------:R-:W-:Y:S02]  /*21e0*/  LEA R14, P2, R11, UR14, 0x1 ;  /* 0x0000000e0b0e7c11 */ /* 0x000fe4000f8408ff */
[----:B0-----:R-:W-:Y:S02]  /*21f0*/  PRMT R99, R15, 0x7610, R99 ;  /* 0x000076100f637816 */ /* 0x001fe40000000063 */
[----:B------:R-:W-:-:S03]  /*2200*/  LEA.HI.X R15, R11, UR15, R102, 0x1, P2 ;  /* 0x0000000f0b0f7c11 */ /* 0x000fc600090f0c66 */
[----:B------:R0:W-:Y:S04]  /*2210*/  @P1 STG.E.U16 desc[UR12][R4.64+0x2], R99 ;  /* 0x0000026304001986 */ /* 0x0001e8000c10150c */
[----:B------:R2:W3:Y:S01]  /*2220*/  @P0 LDG.E.LTC128B.U16 R100, desc[UR12][R14.64] ;  /* 0x0000000c0e640981 */ /* 0x0004e2000c1e1520 */
[----:B------:R-:W-:Y:S01]  /*2230*/  IADD3 R10, P1, R20, R10, RZ ;  /* 0x0000000a140a7210 */ /* 0x000fe20007f3e0ff */
[----:B------:R-:W-:Y:S04]  /*2240*/  BSSY B0, `(.L_x_25) ;  /* 0x0000016000007945 */ /* 0x000fe80003800000 */
[----:B------:R-:W-:-:S02]  /*2250*/  IMAD.X R11, R57, 0x1, R13, P1 ;  /* 0x00000001390b7824 */ /* 0x000fc400008e060d */
[----:B0-----:R-:W-:Y:S02]  /*2260*/  IMAD.SHL.U32 R99, R18, 0x10, RZ ;  /* 0x0000001012637824 */ /* 0x001fe400078e00ff */
[----:B------:R-:W-:-:S03]  /*2270*/  IMAD.WIDE.U32 R10, R94, UR8, R10 ;  /* 0x000000085e0a7c25 */ /* 0x000fc6000f8e000a */
[----:B--2---:R-:W-:Y:S01]  /*2280*/  IADD3 R14, P1, R99, R4, RZ ;  /* 0x00000004630e7210 */ /* 0x004fe20007f3e0ff */
[----:B------:R-:W-:Y:S02]  /*2290*/  IMAD.IADD R11, R98, 0x1, R11 ;  /* 0x00000001620b7824 */ /* 0x000fe400078e020b */
[----:B------:R-:W-:-:S04]  /*22a0*/  IMAD.WIDE.U32 R10, R95, UR6, R10 ;  /* 0x000000065f0a7c25 */ /* 0x000fc8000f8e000a */
[----:B---3--:R-:W-:-:S04]  /*22b0*/  IMAD.U32 R57, R100, 0x10000, RZ ;  /* 0x0001000064397824 */ /* 0x008fc800078e00ff */
[----:B------:R-:W-:-:S04]  /*22c0*/  FMUL R57, R57, R90 ;  /* 0x0000005a39397220 */ /* 0x000fc80000400000 */
[----:B------:R-:W-:Y:S01]  /*22d0*/  FFMA R57, R58, R89, R57 ;  /* 0x000000593a397223 */ /* 0x000fe20000000039 */
[----:B------:R-:W-:Y:S01]  /*22e0*/  IMAD.IADD R58, R96, 0x1, R11 ;  /* 0x00000001603a7824 */ /* 0x000fe200078e020b */
[----:B------:R-:W-:-:S03]  /*22f0*/  IADD3 R11, P2, P3, R97, R10, R16 ;  /* 0x0000000a610b7210 */ /* 0x000fc60007b5e010 */
[----:B------:R-:W-:Y:S02]  /*2300*/  F2FP.BF16.F32.PACK_AB R101, RZ, R57 ;  /* 0x00000039ff65723e */ /* 0x000fe400000010ff */
[----:B------:R-:W-:Y:S02]  /*2310*/  SHF.L.U64.HI R57, R18, 0x4, R19 ;  /* 0x0000000412397819 */ /* 0x000fe40000010213 */
[----:B------:R-:W-:Y:S02]  /*2320*/  IADD3.X R58, R91, R58, R17, P2, P3 ;  /* 0x0000003a5b3a7210 */ /* 0x000fe400017e6411 */
[----:B------:R-:W-:Y:S01]  /*2330*/  ISETP.GT.AND P2, PT, R0, 0x8, P4 ;  /* 0x000000080000780c */ /* 0x000fe20002744270 */
[----:B------:R-:W-:Y:S01]  /*2340*/  IMAD.X R15, R57, 0x1, R5, P1 ;  /* 0x00000001390f7824 */ /* 0x000fe200008e0605 */
[----:B------:R-:W-:-:S04]  /*2350*/  LEA R10, P3, R11, UR14, 0x1 ;  /* 0x0000000e0b0a7c11 */ /* 0x000fc8000f8608ff */
[----:B------:R0:W-:Y:S01]  /*2360*/  @P0 STG.E.U16 desc[UR12][R14.64], R101 ;  /* 0x000000650e000986 */ /* 0x0001e2000c10150c */
[----:B------:R-:W-:-:S06]  /*2370*/  LEA.HI.X R11, R11, UR15, R58, 0x1, P3 ;  /* 0x0000000f0b0b7c11 */ /* 0x000fcc00098f0c3a */
[----:B------:R-:W-:Y:S05]  /*2380*/  @!P2 BRA `(.L_x_26) ;  /* 0x000000000004a947 */ /* 0x000fea0003800000 */
[----:B------:R2:W5:Y:S02]  /*2390*/  LDG.E.LTC128B.U16 R100, desc[UR12][R10.64+0x2] ;  /* 0x0000020c0a647981 */ /* 0x000564000c1e1520 */
.L_x_26:
[----:B------:R-:W-:Y:S05]  /*23a0*/  BSYNC B0 ;  /* 0x0000000000007941 */ /* 0x000fea0003800000 */
.L_x_25:
[----:B0----5:R-:W-:Y:S01]  /*23b0*/  IMAD.U32 R101, R100, 0x10000, RZ ;  /* 0x0001000064657824 */ /* 0x021fe200078e00ff */
[----:B------:R-:W-:Y:S01]  /*23c0*/  ISETP.GT.AND P3, PT, R88, 0x8, PT ;  /* 0x000000085800780c */ /* 0x000fe20003f64270 */
[----:B------:R-:W-:Y:S02]  /*23d0*/  BSSY B0, `(.L_x_27) ;  /* 0x0000009000007945 */ /* 0x000fe40003800000 */
[----:B------:R-:W-:Y:S01]  /*23e0*/  FMUL R58, R101, R90 ;  /* 0x0000005a653a7220 */ /* 0x000fe20000400000 */
[----:B------:R-:W-:-:S03]  /*23f0*/  ISETP.GT.AND P0, PT, R0, RZ, P3 ;  /* 0x000000ff0000720c */ /* 0x000fc60001f04270 */
[----:B------:R-:W-:-:S05]  /*2400*/  FFMA R58, R59, R89, R58 ;  /* 0x000000593b3a7223 */ /* 0x000fca000000003a */
[----:B------:R-:W-:Y:S02]  /*2410*/  F2FP.BF16.F32.PACK_AB R59, RZ, R58 ;  /* 0x0000003aff3b723e */ /* 0x000fe400000010ff */
[----:B------:R-:W-:-:S03]  /*2420*/  P2R R58, PR, RZ, 0x8 ;  /* 0x00000008ff3a7803 */ /* 0x000fc60000000000 */
[----:B------:R0:W-:Y:S01]  /*2430*/  @P2 STG.E.U16 desc[UR12][R14.64+0x2], R59 ;  /* 0x0000023b0e002986 */ /* 0x0001e2000c10150c */
[----:B------:R-:W-:Y:S05]  /*2440*/  @!P0 BRA `(.L_x_28) ;  /* 0x0000000000048947 */ /* 0x000fea0003800000 */
[----:B------:R3:W5:Y:S02]  /*2450*/  LDG.E.LTC128B.U16 R100, desc[UR12][R2.64+0x10] ;  /* 0x0000100c02647981 */ /* 0x000764000c1e1520 */
.L_x_28:
[----:B------:R-:W-:Y:S05]  /*2460*/  BSYNC B0 ;  /* 0x0000000000007941 */ /* 0x000fea0003800000 */
.L_x_27:
[----:B0----5:R-:W-:Y:S01]  /*2470*/  IMAD.U32 R59, R100, 0x10000, RZ ;  /* 0x00010000643b7824 */ /* 0x021fe200078e00ff */
[----:B------:R-:W-:Y:S01]  /*2480*/  ISETP.GT.AND P2, PT, R88, 0x9, PT ;  /* 0x000000095800780c */ /* 0x000fe20003f44270 */
[----:B------:R-:W-:Y:S02]  /*2490*/  BSSY B0, `(.L_x_29) ;  /* 0x0000009000007945 */ /* 0x000fe40003800000 */
[----:B------:R-:W-:Y:S01]  /*24a0*/  FMUL R59, R59, R90 ;  /* 0x0000005a3b3b7220 */ /* 0x000fe20000400000 */
[----:B------:R-:W-:-:S03]  /*24b0*/  ISETP.GT.AND P1, PT, R0, RZ, P2 ;  /* 0x000000ff0000720c */ /* 0x000fc60001724270 */
[----:B------:R-:W-:Y:S01]  /*24c0*/  FFMA R59, R60, R89, R59 ;  /* 0x000000593c3b7223 */ /* 0x000fe2000000003b */
[----:B------:R-:W-:-:S04]  /*24d0*/  P2R R60, PR, RZ, 0x4 ;  /* 0x00000004ff3c7803 */ /* 0x000fc80000000000 */
[----:B------:R-:W-:-:S05]  /*24e0*/  F2FP.BF16.F32.PACK_AB R59, RZ, R59 ;  /* 0x0000003bff3b723e */ /* 0x000fca00000010ff */
[----:B------:R0:W-:Y:S01]  /*24f0*/  @P0 STG.E.U16 desc[UR12][R4.64+0x10], R59 ;  /* 0x0000103b04000986 */ /* 0x0001e2000c10150c */
[----:B------:R-:W-:Y:S05]  /*2500*/  @!P1 BRA `(.L_x_30) ;  /* 0x0000000000049947 */ /* 0x000fea0003800000 */
[----:B------:R4:W5:Y:S02]  /*2510*/  LDG.E.LTC128B.U16 R100, desc[UR12][R2.64+0x12] ;  /* 0x0000120c02647981 */ /* 0x000964000c1e1520 */
.L_x_30:
[----:B------:R-:W-:Y:S05]  /*2520*/  BSYNC B0 ;  /* 0x0000000000007941 */ /* 0x000fea0003800000 */
.L_x_29:
[----:B-----5:R-:W-:Y:S01]  /*2530*/  IMAD.U32 R101, R100, 0x10000, RZ ;  /* 0x0001000064657824 */ /* 0x020fe200078e00ff */
[----:B0-----:R-:W-:Y:S01]  /*2540*/  IADD3 R59, P0, R22, 0x40, RZ ;  /* 0x00000040163b7810 */ /* 0x001fe20007f1e0ff */
[----:B------:R-:W-:Y:S01]  /*2550*/  BSSY B0, `(.L_x_31) ;  /* 0x000000e000007945 */ /* 0x000fe20003800000 */
[----:B------:R-:W-:Y:S01]  /*2560*/  PRMT R104, R100, 0x7610, R104 ;  /* 0x0000761064687816 */ /* 0x000fe20000000068 */
[----:B------:R-:W-:Y:S02]  /*2570*/  FMUL R22, R101, R90 ;  /* 0x0000005a65167220 */ /* 0x000fe40000400000 */
[----:B------:R-:W-:Y:S01]  /*2580*/  IMAD.X R23, RZ, RZ, R23, P0 ;  /* 0x000000ffff177224 */ /* 0x000fe200000e0617 */
[----:B------:R-:W-:Y:S01]  /*2590*/  ISETP.GT.AND P0, PT, R0, 0x8, P3 ;  /* 0x000000080000780c */ /* 0x000fe20001f04270 */
[----:B------:R-:W-:Y:S02]  /*25a0*/  FFMA R22, R61, R89, R22 ;  /* 0x000000593d167223 */ /* 0x000fe40000000016 */
[----:B------:R-:W-:-:S03]  /*25b0*/  IMAD R102, R23, UR10, RZ ;  /* 0x0000000a17667c24 */ /* 0x000fc6000f8e02ff */
[----:B------:R-:W-:Y:S01]  /*25c0*/  F2FP.BF16.F32.PACK_AB R22, RZ, R22 ;  /* 0x00000016ff16723e */ /* 0x000fe200000010ff */
[C---:B------:R-:W-:Y:S02]  /*25d0*/  IMAD R61, R59.reuse, UR11, R102 ;  /* 0x0000000b3b3d7c24 */ /* 0x040fe4000f8e0266 */
[----:B------:R-:W-:Y:S02]  /*25e0*/  IMAD.WIDE.U32 R102, R59, UR10, R12 ;  /* 0x0000000a3b667c25 */ /* 0x000fe4000f8e000c */
[----:B------:R0:W-:Y:S02]  /*25f0*/  @P1 STG.E.U16 desc[UR12][R4.64+0x12], R22 ;  /* 0x0000121604001986 */ /* 0x0001e4000c10150c */
[----:B------:R-:W-:Y:S01]  /*2600*/  IMAD.IADD R101, R61, 0x1, R103 ;  /* 0x000000013d657824 */ /* 0x000fe200078e0267 */
[----:B------:R-:W-:Y:S06]  /*2610*/  @!P0 BRA `(.L_x_32) ;  /* 0x0000000000048947 */ /* 0x000fec0003800000 */
[----:B------:R0:W5:Y:S02]  /*2620*/  LDG.E.LTC128B.U16 R104, desc[UR12][R10.64+0x10] ;  /* 0x0000100c0a687981 */ /* 0x000164000c1e1520 */
.L_x_32:
[----:B------:R-:W-:Y:S05]  /*2630*/  BSYNC B0 ;  /* 0x0000000000007941 */ /* 0x000fea0003800000 */
.L_x_31:
[----:B0-----:R-:W-:Y:S01]  /*2640*/  IMAD.WIDE.U32 R22, R59, UR10, R92 ;  /* 0x0000000a3b167c25 */ /* 0x001fe2000f8e005c */
[----:B------:R-:W-:Y:S03]  /*2650*/  BSSY B0, `(.L_x_33) ;  /* 0x0000016000007945 */ /* 0x000fe60003800000 */
[----:B-----5:R-:W-:Y:S01]  /*2660*/  IMAD.U32 R21, R104, 0x10000, RZ ;  /* 0x0001000068157824 */ /* 0x020fe200078e00ff */
[----:B------:R-:W-:Y:S01]  /*2670*/  IADD3 R12, P1, R20, R22, RZ ;  /* 0x00000016140c7210 */ /* 0x000fe20007f3e0ff */
[----:B------:R-:W-:Y:S02]  /*2680*/  IMAD.MOV.U32 R100, RZ, RZ, R102 ;  /* 0x000000ffff647224 */ /* 0x000fe400078e0066 */
[----:B------:R-:W-:Y:S01]  /*2690*/  FMUL R93, R21, R90 ;  /* 0x0000005a155d7220 */ /* 0x000fe20000400000 */
[----:B------:R-:W-:Y:S02]  /*26a0*/  IMAD.IADD R21, R61, 0x1, R23 ;  /* 0x000000013d157824 */ /* 0x000fe400078e0217 */
[----:B------:R-:W-:-:S04]  /*26b0*/  IMAD.WIDE.U32 R100, R94, UR8, R100 ;  /* 0x000000085e647c25 */ /* 0x000fc8000f8e0064 */
[----:B------:R-:W-:Y:S01]  /*26c0*/  FFMA R93, R62, R89, R93 ;  /* 0x000000593e5d7223 */ /* 0x000fe2000000005d */
[----:B------:R-:W-:Y:S01]  /*26d0*/  IMAD.X R13, R21, 0x1, R13, P1 ;  /* 0x00000001150d7824 */ /* 0x000fe200008e060d */
[----:B------:R-:W-:Y:S01]  /*26e0*/  ISETP.GT.AND P1, PT, R0, 0x8, P2 ;  /* 0x000000080000780c */ /* 0x000fe20001724270 */
[----:B------:R-:W-:Y:S02]  /*26f0*/  IMAD.IADD R101, R98, 0x1, R101 ;  /* 0x0000000162657824 */ /* 0x000fe400078e0265 */
[----:B------:R-:W-:Y:S01]  /*2700*/  F2FP.BF16.F32.PACK_AB R93, RZ, R93 ;  /* 0x0000005dff5d723e */ /* 0x000fe200000010ff */
[----:B------:R-:W-:-:S04]  /*2710*/  IMAD.WIDE.U32 R12, R94, UR8, R12 ;  /* 0x000000085e0c7c25 */ /* 0x000fc8000f8e000c */
[----:B------:R-:W-:Y:S01]  /*2720*/  IMAD.WIDE.U32 R100, R95, UR6, R100 ;  /* 0x000000065f647c25 */ /* 0x000fe2000f8e0064 */
[----:B------:R0:W-:Y:S03]  /*2730*/  @P0 STG.E.U16 desc[UR12][R14.64+0x10], R93 ;  /* 0x0000105d0e000986 */ /* 0x0001e6000c10150c */
[----:B------:R-:W-:Y:S01]  /*2740*/  IMAD.IADD R101, R96, 0x1, R101 ;  /* 0x0000000160657824 */ /* 0x000fe200078e0265 */
[----:B------:R-:W-:Y:S01]  /*2750*/  IADD3 R20, P0, P2, R97, R100, R16 ;  /* 0x0000006461147210 */ /* 0x000fe20007a1e010 */
[----:B------:R-:W-:-:S03]  /*2760*/  IMAD.IADD R13, R98, 0x1, R13 ;  /* 0x00000001620d7824 */ /* 0x000fc600078e020d */
[----:B------:R-:W-:Y:S01]  /*2770*/  IADD3.X R101, R91, R101, R17, P0, P2 ;  /* 0x000000655b657210 */ /* 0x000fe200007e4411 */
[----:B------:R-:W-:Y:S01]  /*2780*/  IMAD.WIDE.U32 R12, R95, UR6, R12 ;  /* 0x000000065f0c7c25 */ /* 0x000fe2000f8e000c */
[----:B------:R-:W-:Y:S07]  /*2790*/  @!P1 BRA `(.L_x_34) ;  /* 0x0000000000049947 */ /* 0x000fee0003800000 */
[----:B------:R0:W5:Y:S02]  /*27a0*/  LDG.E.LTC128B.U16 R104, desc[UR12][R10.64+0x12] ;  /* 0x0000120c0a687981 */ /* 0x000164000c1e1520 */
.L_x_34:
[----:B------:R-:W-:Y:S05]  /*27b0*/  BSYNC B0 ;  /* 0x0000000000007941 */ /* 0x000fea0003800000 */
.L_x_33:
[----:B-----5:R-:W-:Y:S01]  /*27c0*/  IMAD.U32 R103, R104, 0x10000, RZ ;  /* 0x0001000068677824 */ /* 0x020fe200078e00ff */
[----:B------:R-:W-:Y:S01]  /*27d0*/  IADD3 R97, P0, P2, R97, R12, R16 ;  /* 0x0000000c61617210 */ /* 0x000fe20007a1e010 */
[----:B------:R-:W-:Y:S01]  /*27e0*/  IMAD.IADD R62, R96, 0x1, R13 ;  /* 0x00000001603e7824 */ /* 0x000fe200078e020d */
[C---:B0-----:R-:W-:Y:S01]  /*27f0*/  SHF.L.U64.HI R93, R18.reuse, 0x7, R19 ;  /* 0x00000007125d7819 */ /* 0x041fe20000010213 */
[----:B------:R-:W-:Y:S01]  /*2800*/  FMUL R16, R103, R90 ;  /* 0x0000005a67107220 */ /* 0x000fe20000400000 */
[----:B------:R-:W-:Y:S01]  /*2810*/  IMAD.SHL.U32 R95, R18, 0x80, RZ ;  /* 0x00000080125f7824 */ /* 0x000fe200078e00ff */
[----:B------:R-:W-:Y:S01]  /*2820*/  ISETP.GT.AND P3, PT, R88, 0x10, PT ;  /* 0x000000105800780c */ /* 0x000fe20003f64270 */
[----:B------:R-:W-:Y:S01]  /*2830*/  BSSY B0, `(.L_x_35) ;  /* 0x000000b000007945 */ /* 0x000fe20003800000 */
[----:B------:R-:W-:Y:S01]  /*2840*/  FFMA R16, R63, R89, R16 ;  /* 0x000000593f107223 */ /* 0x000fe20000000010 */
[----:B------:R-:W-:Y:S02]  /*2850*/  IADD3.X R62, R91, R62, R17, P0, P2 ;  /* 0x0000003e5b3e7210 */ /* 0x000fe400007e4411 */
[----:B------:R-:W-:-:S02]  /*2860*/  IADD3 R12, P0, P2, R95, R4, R99 ;  /* 0x000000045f0c7210 */ /* 0x000fc40007a1e063 */
[----:B------:R-:W-:Y:S02]  /*2870*/  F2FP.BF16.F32.PACK_AB R16, RZ, R16 ;  /* 0x00000010ff10723e */ /* 0x000fe400000010ff */
[----:B------:R-:W-:Y:S02]  /*2880*/  IADD3.X R13, R93, R5, R57, P0, P2 ;  /* 0x000000055d0d7210 */ /* 0x000fe400007e4439 */
[----:B------:R-:W-:Y:S01]  /*2890*/  ISETP.GT.AND P0, PT, R0, RZ, P3 ;  /* 0x000000ff0000720c */ /* 0x000fe20001f04270 */
[----:B------:R0:W-:Y:S01]  /*28a0*/  @P1 STG.E.U16 desc[UR12][R14.64+0x12], R16 ;  /* 0x000012100e001986 */ /* 0x0001e2000c10150c */
[----:B------:R-:W-:-:S11]  /*28b0*/  P2R R57, PR, RZ, 0x8 ;  /* 0x00000008ff397803 */ /* 0x000fd60000000000 */
[----:B0-----:R-:W-:Y:S05]  /*28c0*/  @!P0 BRA `(.L_x_36) ;  /* 0x0000000000048947 */ /* 0x001fea0003800000 */
[----:B------:R0:W5:Y:S02]  /*28d0*/  LDG.E.LTC128B.U16 R104, desc[UR12][R2.64+0x20] ;  /* 0x0000200c02687981 */ /* 0x000164000c1e1520 */
.L_x_36:
[----:B------:R-:W-:Y:S05]  /*28e0*/  BSYNC B0 ;  /* 0x0000000000007941 */ /* 0x000fea0003800000 */
.L_x_35:
[----:B-----5:R-:W-:Y:S01]  /*28f0*/  IMAD.U32 R17, R104, 0x10000, RZ ;  /* 0x0001000068117824 */ /* 0x020fe200078e00ff */
[----:B------:R-:W-:Y:S01]  /*2900*/  ISETP.GT.AND P1, PT, R88, 0x11, PT ;  /* 0x000000115800780c */ /* 0x000fe20003f24270 */
[----:B------:R-:W-:Y:S02]  /*2910*/  BSSY B0, `(.L_x_37) ;  /* 0x0000009000007945 */ /* 0x000fe40003800000 */
[----:B------:R-:W-:-:S04]  /*2920*/  FMUL R17, R17, R90 ;  /* 0x0000005a11117220 */ /* 0x000fc80000400000 */
[----:B------:R-:W-:Y:S01]  /*2930*/  FFMA R17, R64, R89, R17 ;  /* 0x0000005940117223 */ /* 0x000fe20000000011 */
[----:B------:R-:W-:-:S04]  /*2940*/  P2R R64, PR, RZ, 0x2 ;  /* 0x00000002ff407803 */ /* 0x000fc80000000000 */
[----:B------:R-:W-:-:S05]  /*2950*/  F2FP.BF16.F32.PACK_AB R17, RZ, R17 ;  /* 0x00000011ff11723e */ /* 0x000fca00000010ff */
[----:B------:R0:W-:Y:S01]  /*2960*/  @P0 STG.E.U16 desc[UR12][R4.64+0x20], R17 ;  /* 0x0000201104000986 */ /* 0x0001e2000c10150c */
[----:B------:R-:W-:-:S13]  /*2970*/  ISETP.GT.AND P0, PT, R0, RZ, P1 ;  /* 0x000000ff0000720c */ /* 0x000fda0000f04270 */
[----:B0-----:R-:W-:Y:S05]  /*2980*/  @!P0 BRA `(.L_x_38) ;  /* 0x0000000000048947 */ /* 0x001fea0003800000 */
[----:B------:R0:W5:Y:S02]  /*2990*/  LDG.E.LTC128B.U16 R104, desc[UR12][R2.64+0x22] ;  /* 0x0000220c02687981 */ /* 0x000164000c1e1520 */
.L_x_38:
[----:B------:R-:W-:Y:S05]  /*29a0*/  BSYNC B0 ;  /* 0x0000000000007941 */ /* 0x000fea0003800000 */
.L_x_37:
[----:B-----5:R-:W-:Y:S01]  /*29b0*/  IMAD.U32 R17, R104, 0x10000, RZ ;  /* 0x0001000068117824 */ /* 0x020fe200078e00ff */
[----:B------:R-:W-:Y:S03]  /*29c0*/  BSSY B0, `(.L_x_39) ;  /* 0x0000008000007945 */ /* 0x000fe60003800000 */
[----:B------:R-:W-:-:S04]  /*29d0*/  FMUL R16, R17, R90 ;  /* 0x0000005a11107220 */ /* 0x000fc80000400000 */
[----:B------:R-:W-:-:S05]  /*29e0*/  FFMA R16, R65, R89, R16 ;  /* 0x0000005941107223 */ /* 0x000fca0000000010 */
[----:B------:R-:W-:-:S05]  /*29f0*/  F2FP.BF16.F32.PACK_AB R16, RZ, R16 ;  /* 0x00000010ff10723e */ /* 0x000fca00000010ff */
[----:B------:R0:W-:Y:S01]  /*2a00*/  @P0 STG.E.U16 desc[UR12][R4.64+0x22], R16 ;  /* 0x0000221004000986 */ /* 0x0001e2000c10150c */
[----:B------:R-:W-:-:S13]  /*2a10*/  ISETP.GT.AND P0, PT, R0, 0x8, P3 ;  /* 0x000000080000780c */ /* 0x000fda0001f04270 */
[----:B0-----:R-:W-:Y:S05]  /*2a20*/  @!P0 BRA `(.L_x_40) ;  /* 0x0000000000048947 */ /* 0x001fea0003800000 */
[----:B------:R0:W5:Y:S02]  /*2a30*/  LDG.E.LTC128B.U16 R104, desc[UR12][R10.64+0x20] ;  /* 0x0000200c0a687981 */ /* 0x000164000c1e1520 */
.L_x_40:
[----:B------:R-:W-:Y:S05]  /*2a40*/  BSYNC B0 ;  /* 0x0000000000007941 */ /* 0x000fea0003800000 */
.L_x_39:
        /* <DEDUP_REMOVED lines=9> */
.L_x_42:
[----:B------:R-:W-:Y:S05]  /*2ae0*/  BSYNC B0 ;  /* 0x0000000000007941 */ /* 0x000fea0003800000 */
.L_x_41:
[----:B-----5:R-:W-:Y:S01]  /*2af0*/  IMAD.U32 R9, R104, 0x10000, RZ ;  /* 0x0001000068097824 */ /* 0x020fe200078e00ff */
[----:B------:R-:W-:Y:S01]  /*2b00*/  ISETP.GT.AND P2, PT, R88, 0x18, PT ;  /* 0x000000185800780c */ /* 0x000fe20003f44270 */
[----:B------:R-:W-:Y:S02]  /*2b10*/  BSSY B0, `(.L_x_43) ;  /* 0x0000016000007945 */ /* 0x000fe40003800000 */
[----:B------:R-:W-:-:S04]  /*2b20*/  FMUL R16, R9, R90 ;  /* 0x0000005a09107220 */ /* 0x000fc80000400000 */
[----:B------:R-:W-:-:S05]  /*2b30*/  FFMA R16, R67, R89, R16 ;  /* 0x0000005943107223 */ /* 0x000fca0000000010 */
[----:B------:R-:W-:-:S04]  /*2b40*/  F2FP.BF16.F32.PACK_AB R16, RZ, R16 ;  /* 0x00000010ff10723e */ /* 0x000fc800000010ff */
[----:B------:R-:W-:Y:S01]  /*2b50*/  PRMT R19, R16, 0x7610, R19 ;  /* 0x0000761010137816 */ /* 0x000fe20000000013 */
[----:B------:R-:W-:Y:S01]  /*2b60*/  IMAD.WIDE.U32 R16, R59, UR10, R6 ;  /* 0x0000000a3b107c25 */ /* 0x000fe2000f8e0006 */
[----:B------:R-:W-:-:S03]  /*2b70*/  P2R R59, PR, RZ, 0x4 ;  /* 0x00000004ff3b7803 */ /* 0x000fc60000000000 */
[----:B------:R1:W-:Y:S01]  /*2b80*/  @P0 STG.E.U16 desc[UR12][R14.64+0x22], R19 ;  /* 0x000022130e000986 */ /* 0x0003e2000c10150c */
[----:B------:R-:W-:Y:S01]  /*2b90*/  IMAD.IADD R61, R17, 0x1, R61 ;  /* 0x00000001113d7824 */ /* 0x000fe200078e023d */
[----:B------:R-:W-:-:S04]  /*2ba0*/  LEA R18, P0, R16, UR14, 0x1 ;  /* 0x0000000e10127c11 */ /* 0x000fc8000f8008ff */
[----:B-1----:R-:W-:Y:S02]  /*2bb0*/  LEA.HI.X R19, R16, UR15, R61, 0x1, P0 ;  /* 0x0000000f10137c11 */ /* 0x002fe400080f0c3d */
[----:B------:R-:W-:-:S04]  /*2bc0*/  LEA R16, P0, R20, UR14, 0x1 ;  /* 0x0000000e14107c11 */ /* 0x000fc8000f8008ff */
[----:B------:R-:W-:Y:S02]  /*2bd0*/  LEA.HI.X R17, R20, UR15, R101, 0x1, P0 ;  /* 0x0000000f14117c11 */ /* 0x000fe400080f0c65 */
[----:B------:R-:W-:-:S05]  /*2be0*/  IADD3 R9, P0, R8, R22, RZ ;  /* 0x0000001608097210 */ /* 0x000fca0007f1e0ff */
[----:B------:R-:W-:Y:S01]  /*2bf0*/  IMAD.X R6, R21, 0x1, R7, P0 ;  /* 0x0000000115067824 */ /* 0x000fe200000e0607 */
[----:B------:R-:W-:-:S04]  /*2c00*/  LEA R8, P0, R9, UR14, 0x1 ;  /* 0x0000000e09087c11 */ /* 0x000fc8000f8008ff */
[----:B------:R-:W-:Y:S02]  /*2c10*/  LEA.HI.X R9, R9, UR15, R6, 0x1, P0 ;  /* 0x0000000f09097c11 */ /* 0x000fe400080f0c06 */
[----:B------:R-:W-:-:S04]  /*2c20*/  LEA R6, P0, R97, UR14, 0x1 ;  /* 0x0000000e61067c11 */ /* 0x000fc8000f8008ff */
[----:B------:R-:W-:Y:S02]  /*2c30*/  LEA.HI.X R7, R97, UR15, R62, 0x1, P0 ;  /* 0x0000000f61077c11 */ /* 0x000fe400080f0c3e */
[----:B------:R-:W-:-:S13]  /*2c40*/  ISETP.GT.AND P0, PT, R0, RZ, P2 ;  /* 0x000000ff0000720c */ /* 0x000fda0001704270 */
[----:B------:R-:W-:Y:S05]  /*2c50*/  @!P0 BRA `(.L_x_44) ;  /* 0x0000000000048947 */ /* 0x000fea0003800000 */
[----:B------:R1:W5:Y:S02]  /*2c60*/  LDG.E.LTC128B.U16 R104, desc[UR12][R2.64+0x30] ;  /* 0x0000300c02687981 */ /* 0x000364000c1e1520 */
.L_x_44:
[----:B------:R-:W-:Y:S05]  /*2c70*/  BSYNC B0 ;  /* 0x0000000000007941 */ /* 0x000fea0003800000 */
.L_x_43:
[----:B-----5:R-:W-:Y:S01]  /*2c80*/  IMAD.U32 R21, R104, 0x10000, RZ ;  /* 0x0001000068157824 */ /* 0x020fe200078e00ff */
[----:B------:R-:W-:Y:S01]  /*2c90*/  ISETP.GT.AND P1, PT, R88, 0x19, PT ;  /* 0x000000195800780c */ /* 0x000fe20003f24270 */
[----:B------:R-:W-:Y:S02]  /*2ca0*/  BSSY B0, `(.L_x_45) ;  /* 0x0000009000007945 */ /* 0x000fe40003800000 */
[----:B------:R-:W-:Y:S01]  /*2cb0*/  FMUL R21, R21, R90 ;  /* 0x0000005a15157220 */ /* 0x000fe20000400000 */
[----:B------:R-:W-:-:S03]  /*2cc0*/  P2R R66, PR, RZ, 0x2 ;  /* 0x00000002ff427803 */ /* 0x000fc60000000000 */
[----:B------:R-:W-:-:S05]  /*2cd0*/  FFMA R21, R68, R89, R21 ;  /* 0x0000005944157223 */ /* 0x000fca0000000015 */
[----:B------:R-:W-:-:S05]  /*2ce0*/  F2FP.BF16.F32.PACK_AB R21, RZ, R21 ;  /* 0x00000015ff15723e */ /* 0x000fca00000010ff */
[----:B------:R0:W-:Y:S01]  /*2cf0*/  @P0 STG.E.U16 desc[UR12][R4.64+0x30], R21 ;  /* 0x0000301504000986 */ /* 0x0001e2000c10150c */
[----:B------:R-:W-:-:S13]  /*2d00*/  ISETP.GT.AND P0, PT, R0, RZ, P1 ;  /* 0x000000ff0000720c */ /* 0x000fda0000f04270 */
[----:B0-----:R-:W-:Y:S05]  /*2d10*/  @!P0 BRA `(.L_x_46) ;  /* 0x0000000000048947 */ /* 0x001fea0003800000 */
[----:B------:R0:W5:Y:S02]  /*2d20*/  LDG.E.LTC128B.U16 R104, desc[UR12][R2.64+0x32] ;  /* 0x0000320c02687981 */ /* 0x000164000c1e1520 */
.L_x_46:
[----:B------:R-:W-:Y:S05]  /*2d30*/  BSYNC B0 ;  /* 0x0000000000007941 */ /* 0x000fea0003800000 */
.L_x_45:
        /* <DEDUP_REMOVED lines=9> */
.L_x_48:
[----:B------:R-:W-:Y:S05]  /*2dd0*/  BSYNC B0 ;  /* 0x0000000000007941 */ /* 0x000fea0003800000 */
.L_x_47:
        /* <DEDUP_REMOVED lines=9> */
.L_x_50:
[----:B------:R-:W-:Y:S05]  /*2e70*/  BSYNC B0 ;  /* 0x0000000000007941 */ /* 0x000fea0003800000 */
.L_x_49:
        /* <DEDUP_REMOVED lines=11> */
.L_x_52:
[----:B------:R-:W-:Y:S05]  /*2f30*/  BSYNC B0 ;  /* 0x0000000000007941 */ /* 0x000fea0003800000 */
.L_x_51:
        /* <DEDUP_REMOVED lines=11> */
.L_x_54:
[----:B------:R-:W-:Y:S05]  /*2ff0*/  BSYNC B0 ;  /* 0x0000000000007941 */ /* 0x000fea0003800000 */
.L_x_53:
        /* <DEDUP_REMOVED lines=9> */
.L_x_56:
[----:B------:R-:W-:Y:S05]  /*3090*/  BSYNC B0 ;  /* 0x0000000000007941 */ /* 0x000fea0003800000 */
.L_x_55:
        /* <DEDUP_REMOVED lines=9> */
.L_x_58:
[----:B------:R-:W-:Y:S05]  /*3130*/  BSYNC B0 ;  /* 0x0000000000007941 */ /* 0x000fea0003800000 */
.L_x_57:
[----:B-----5:R-:W-:Y:S01]  /*3140*/  IMAD.U32 R21, R104, 0x10000, RZ ;  /* 0x0001000068157824 */ /* 0x020fe200078e00ff */
[----:B------:R-:W-:Y:S01]  /*3150*/  ISETP.GT.AND P5, PT, R88, 0x28, PT ;  /* 0x000000285800780c */ /* 0x000fe20003fa4270 */
[----:B------:R-:W-:Y:S02]  /*3160*/  BSSY B0, `(.L_x_59) ;  /* 0x0000009000007945 */ /* 0x000fe40003800000 */
[----:B------:R-:W-:-:S04]  /*3170*/  FMUL R20, R21, R90 ;  /* 0x0000005a15147220 */ /* 0x000fc80000400000 */
[----:B------:R-:W-:-:S05]  /*3180*/  FFMA R20, R75, R89, R20 ;  /* 0x000000594b147223 */ /* 0x000fca0000000014 */
[----:B------:R-:W-:-:S05]  /*3190*/  F2FP.BF16.F32.PACK_AB R20, RZ, R20 ;  /* 0x00000014ff14723e */ /* 0x000fca00000010ff */
[----:B------:R1:W-:Y:S01]  /*31a0*/  @P0 STG.E.U16 desc[UR12][R14.64+0x42], R20 ;  /* 0x000042140e000986 */ /* 0x0003e2000c10150c */
[----:B------:R-:W-:Y:S02]  /*31b0*/  ISETP.GT.AND P0, PT, R0, RZ, P5 ;  /* 0x000000ff0000720c */ /* 0x000fe40002f04270 */
[----:B-1----:R-:W-:-:S11]  /*31c0*/  P2R R20, PR, RZ, 0x20 ;  /* 0x00000020ff147803 */ /* 0x002fd60000000000 */
[----:B------:R-:W-:Y:S05]  /*31d0*/  @!P0 BRA `(.L_x_60) ;  /* 0x0000000000048947 */ /* 0x000fea0003800000 */
[----:B------:R1:W5:Y:S02]  /*31e0*/  LDG.E.LTC128B.U16 R104, desc[UR12][R2.64+0x50] ;  /* 0x0000500c02687981 */ /* 0x000364000c1e1520 */
.L_x_60:
[----:B------:R-:W-:Y:S05]  /*31f0*/  BSYNC B0 ;  /* 0x0000000000007941 */ /* 0x000fea0003800000 */
.L_x_59:
        /* <DEDUP_REMOVED lines=11> */
.L_x_62:
[----:B------:R-:W-:Y:S05]  /*32b0*/  BSYNC B0 ;  /* 0x0000000000007941 */ /* 0x000fea0003800000 */
.L_x_61:
        /* <DEDUP_REMOVED lines=9> */
.L_x_64:
[----:B------:R-:W-:Y:S05]  /*3350*/  BSYNC B0 ;  /* 0x0000000000007941 */ /* 0x000fea0003800000 */
.L_x_63:
        /* <DEDUP_REMOVED lines=9> */
.L_x_66:
[----:B------:R-:W-:Y:S05]  /*33f0*/  BSYNC B0 ;  /* 0x0000000000007941 */ /* 0x000fea0003800000 */
.L_x_65:
[----:B-----5:R-:W-:Y:S01]  /*3400*/  IMAD.U32 R21, R104, 0x10000, RZ ;  /* 0x0001000068157824 */ /* 0x020fe200078e00ff */
[----:B------:R-:W-:Y:S01]  /*3410*/  ISETP.GT.AND P3, PT, R88, 0x30, PT ;  /* 0x000000305800780c */ /* 0x000fe20003f64270 */
[----:B------:R-:W-:Y:S02]  /*3420*/  BSSY B0, `(.L_x_67) ;  /* 0x0000008000007945 */ /* 0x000fe40003800000 */
[----:B------:R-:W-:-:S04]  /*3430*/  FMUL R20, R21, R90 ;  /* 0x0000005a15147220 */ /* 0x000fc80000400000 */
[----:B------:R-:W-:-:S05]  /*3440*/  FFMA R20, R79, R89, R20 ;  /* 0x000000594f147223 */ /* 0x000fca0000000014 */
[----:B------:R-:W-:-:S05]  /*3450*/  F2FP.BF16.F32.PACK_AB R20, RZ, R20 ;  /* 0x00000014ff14723e */ /* 0x000fca00000010ff */
[----:B------:R0:W-:Y:S01]  /*3460*/  @P0 STG.E.U16 desc[UR12][R14.64+0x52], R20 ;  /* 0x000052140e000986 */ /* 0x0001e2000c10150c */
[----:B------:R-:W-:-:S13]  /*3470*/  ISETP.GT.AND P0, PT, R0, RZ, P3 ;  /* 0x000000ff0000720c */ /* 0x000fda0001f04270 */
[----:B0-----:R-:W-:Y:S05]  /*3480*/  @!P0 BRA `(.L_x_68) ;  /* 0x0000000000048947 */ /* 0x001fea0003800000 */
[----:B------:R0:W5:Y:S02]  /*3490*/  LDG.E.LTC128B.U16 R104, desc[UR12][R2.64+0x60] ;  /* 0x0000600c02687981 */ /* 0x000164000c1e1520 */
.L_x_68:
[----:B------:R-:W-:Y:S05]  /*34a0*/  BSYNC B0 ;  /* 0x0000000000007941 */ /* 0x000fea0003800000 */
.L_x_67:
        /* <DEDUP_REMOVED lines=10> */
.L_x_70:
[----:B------:R-:W-:Y:S05]  /*3550*/  BSYNC B0 ;  /* 0x0000000000007941 */ /* 0x000fea0003800000 */
.L_x_69:
        /* <DEDUP_REMOVED lines=9> */
.L_x_72:
[----:B------:R-:W-:Y:S05]  /*35f0*/  BSYNC B0 ;  /* 0x0000000000007941 */ /* 0x000fea0003800000 */
.L_x_71:
        /* <DEDUP_REMOVED lines=9> */
.L_x_74:
[----:B------:R-:W-:Y:S05]  /*3690*/  BSYNC B0 ;  /* 0x0000000000007941 */ /* 0x000fea0003800000 */
.L_x_73:
        /* <DEDUP_REMOVED lines=10> */
.L_x_76:
[----:B------:R-:W-:Y:S05]  /*3740*/  BSYNC B0 ;  /* 0x0000000000007941 */ /* 0x000fea0003800000 */
.L_x_75:
[----:B-----5:R-:W-:Y:S01]  /*3750*/  IMAD.U32 R21, R104, 0x10000, RZ ;  /* 0x0001000068157824 */ /* 0x020fe200078e00ff */
[----:B------:R-:W-:Y:S03]  /*3760*/  BSSY B0, `(.L_x_77) ;  /* 0x000000f000007945 */ /* 0x000fe60003800000 */
[----:B------:R-:W-:-:S04]  /*3770*/  FMUL R21, R21, R90 ;  /* 0x0000005a15157220 */ /* 0x000fc80000400000 */
[----:B------:R-:W-:-:S05]  /*3780*/  FFMA R21, R84, R89, R21 ;  /* 0x0000005954157223 */ /* 0x000fca0000000015 */
[----:B------:R-:W-:-:S05]  /*3790*/  F2FP.BF16.F32.PACK_AB R21, RZ, R21 ;  /* 0x00000015ff15723e */ /* 0x000fca00000010ff */
[----:B------:R1:W-:Y:S01]  /*37a0*/  @P0 STG.E.U16 desc[UR12][R4.64+0x70], R21 ;  /* 0x0000701504000986 */ /* 0x0003e2000c10150c */
[----:B------:R-:W-:-:S05]  /*37b0*/  IADD3 R22, P0, R95, R14, RZ ;  /* 0x0000000e5f167210 */ /* 0x000fca0007f1e0ff */
[----:B------:R-:W-:Y:S01]  /*37c0*/  IMAD.X R23, R93, 0x1, R15, P0 ;  /* 0x000000015d177824 */ /* 0x000fe200000e060f */
[----:B------:R-:W-:-:S05]  /*37d0*/  IADD3 R62, P0, R95, R14, RZ ;  /* 0x0000000e5f3e7210 */ /* 0x000fca0007f1e0ff */
[----:B------:R-:W-:Y:S01]  /*37e0*/  IMAD.X R63, R93, 0x1, R15, P0 ;  /* 0x000000015d3f7824 */ /* 0x000fe200000e060f */
[----:B------:R-:W-:-:S05]  /*37f0*/  IADD3 R20, P0, R95, R4, RZ ;  /* 0x000000045f147210 */ /* 0x000fca0007f1e0ff */
[----:B-1----:R-:W-:Y:S01]  /*3800*/  IMAD.X R21, R93, 0x1, R5, P0 ;  /* 0x000000015d157824 */ /* 0x002fe200000e0605 */
[----:B------:R-:W-:-:S04]  /*3810*/  ISETP.GT.AND P0, PT, R88, 0x39, PT ;  /* 0x000000395800780c */ /* 0x000fc80003f04270 */
[----:B------:R-:W-:-:S13]  /*3820*/  ISETP.GT.AND P4, PT, R0, RZ, P0 ;  /* 0x000000ff0000720c */ /* 0x000fda0000784270 */
[----:B------:R-:W-:Y:S05]  /*3830*/  @!P4 BRA `(.L_x_78) ;  /* 0x000000000004c947 */ /* 0x000fea0003800000 */
[----:B------:R1:W5:Y:S02]  /*3840*/  LDG.E.LTC128B.U16 R104, desc[UR12][R2.64+0x72] ;  /* 0x0000720c02687981 */ /* 0x000364000c1e1520 */
.L_x_78:
[----:B------:R-:W-:Y:S05]  /*3850*/  BSYNC B0 ;  /* 0x0000000000007941 */ /* 0x000fea0003800000 */
.L_x_77:
[----:B01-345:R-:W-:Y:S01]  /*3860*/  IMAD.U32 R3, R104, 0x10000, RZ ;  /* 0x0001000068037824 */ /* 0x03bfe200078e00ff */
        /* <DEDUP_REMOVED lines=8> */
.L_x_80:
[----:B------:R-:W-:Y:S05]  /*38f0*/  BSYNC B0 ;  /* 0x0000000000007941 */ /* 0x000fea0003800000 */
.L_x_79:
[----:B-----5:R-:W-:Y:S01]  /*3900*/  IMAD.U32 R3, R104, 0x10000, RZ ;  /* 0x0001000068037824 */ /* 0x020fe200078e00ff */
[----:B------:R-:W-:Y:S03]  /*3910*/  BSSY B0, `(.L_x_81) ;  /* 0x0000008000007945 */ /* 0x000fe60003800000 */
[----:B------:R-:W-:-:S04]  /*3920*/  FMUL R3, R3, R90 ;  /* 0x0000005a03037220 */ /* 0x000fc80000400000 */
[----:B------:R-:W-:-:S05]  /*3930*/  FFMA R3, R86, R89, R3 ;  /* 0x0000005956037223 */ /* 0x000fca0000000003 */
[----:B------:R-:W-:-:S05]  /*3940*/  F2FP.BF16.F32.PACK_AB R3, RZ, R3 ;  /* 0x00000003ff03723e */ /* 0x000fca00000010ff */
[----:B------:R1:W-:Y:S01]  /*3950*/  @P4 STG.E.U16 desc[UR12][R14.64+0x70], R3 ;  /* 0x000070030e004986 */ /* 0x0003e2000c10150c */
[----:B------:R-:W-:-:S13]  /*3960*/  ISETP.GT.AND P4, PT, R0, 0x8, P0 ;  /* 0x000000080000780c */ /* 0x000fda0000784270 */
[----:B-1----:R-:W-:Y:S05]  /*3970*/  @!P4 BRA `(.L_x_82) ;  /* 0x000000000004c947 */ /* 0x002fea0003800000 */
[----:B------:R1:W5:Y:S02]  /*3980*/  LDG.E.LTC128B.U16 R104, desc[UR12][R10.64+0x72] ;  /* 0x0000720c0a687981 */ /* 0x000364000c1e1520 */
.L_x_82:
[----:B------:R-:W-:Y:S05]  /*3990*/  BSYNC B0 ;  /* 0x0000000000007941 */ /* 0x000fea0003800000 */
.L_x_81:
[----:B-----5:R-:W-:-:S04]  /*39a0*/  IMAD.U32 R3, R104, 0x10000, RZ ;  /* 0x0001000068037824 */ /* 0x020fc800078e00ff */
[----:B------:R-:W-:-:S04]  /*39b0*/  FMUL R2, R3, R90 ;  /* 0x0000005a03027220 */ /* 0x000fc80000400000 */
[----:B------:R-:W-:-:S05]  /*39c0*/  FFMA R2, R87, R89, R2 ;  /* 0x0000005957027223 */ /* 0x000fca0000000002 */
[----:B------:R-:W-:-:S05]  /*39d0*/  F2FP.BF16.F32.PACK_AB R2, RZ, R2 ;  /* 0x00000002ff02723e */ /* 0x000fca00000010ff */
[----:B------:R3:W-:Y:S01]  /*39e0*/  @P4 STG.E.U16 desc[UR12][R14.64+0x72], R2 ;  /* 0x000072020e004986 */ /* 0x0007e2000c10150c */
[----:B------:R-:W-:-:S13]  /*39f0*/  ISETP.GT.AND P4, PT, R0, 0x40, P6 ;  /* 0x000000400000780c */ /* 0x000fda0003784270 */
[----:B------:R-:W4:Y:S01]  /*3a00*/  @P4 LDG.E.LTC128B.U16 R104, desc[UR12][R18.64] ;  /* 0x0000000c12684981 */ /* 0x000f22000c1e1520 */
[----:B------:R-:W-:Y:S01]  /*3a10*/  BSSY B0, `(.L_x_83) ;  /* 0x000000a000007945 */ /* 0x000fe20003800000 */
[----:B----4-:R-:W-:-:S04]  /*3a20*/  IMAD.U32 R3, R104, 0x10000, RZ ;  /* 0x0001000068037824 */ /* 0x010fc800078e00ff */
[----:B------:R-:W-:-:S04]  /*3a30*/  FMUL R3, R3, R90 ;  /* 0x0000005a03037220 */ /* 0x000fc80000400000 */
[----:B------:R-:W-:-:S05]  /*3a40*/  FFMA R3, R24, R89, R3 ;  /* 0x0000005918037223 */ /* 0x000fca0000000003 */
[----:B------:R-:W-:-:S05]  /*3a50*/  F2FP.BF16.F32.PACK_AB R3, RZ, R3 ;  /* 0x00000003ff03723e */ /* 0x000fca00000010ff */
[----:B------:R3:W-:Y:S01]  /*3a60*/  @P4 STG.E.U16 desc[UR12][R20.64], R3 ;  /* 0x0000000314004986 */ /* 0x0007e2000c10150c */
[----:B------:R-:W-:-:S04]  /*3a70*/  ISETP.NE.AND P4, PT, R56, RZ, PT ;  /* 0x000000ff3800720c */ /* 0x000fc80003f85270 */
[----:B------:R-:W-:-:S13]  /*3a80*/  ISETP.GT.AND P4, PT, R0, 0x40, P4 ;  /* 0x000000400000780c */ /* 0x000fda0002784270 */
[----:B---3--:R-:W-:Y:S05]  /*3a90*/  @!P4 BRA `(.L_x_84) ;  /* 0x000000000004c947 */ /* 0x008fea0003800000 */
[----:B------:R3:W5:Y:S02]  /*3aa0*/  LDG.E.LTC128B.U16 R104, desc[UR12][R16.64+0x2] ;  /* 0x0000020c10687981 */ /* 0x000764000c1e1520 */
.L_x_84:
[----:B------:R-:W-:Y:S05]  /*3ab0*/  BSYNC B0 ;  /* 0x0000000000007941 */ /* 0x000fea0003800000 */
.L_x_83:
[----:B-----5:R-:W-:Y:S01]  /*3ac0*/  IMAD.U32 R3, R104, 0x10000, RZ ;  /* 0x0001000068037824 */ /* 0x020fe200078e00ff */
[----:B------:R-:W-:Y:S01]  /*3ad0*/  ISETP.GT.AND P6, PT, R0, 0x48, P6 ;  /* 0x000000480000780c */ /* 0x000fe200037c4270 */
[----:B------:R-:W-:Y:S02]  /*3ae0*/  BSSY B0, `(.L_x_85) ;  /* 0x000000a000007945 */ /* 0x000fe40003800000 */
[----:B------:R-:W-:Y:S01]  /*3af0*/  FMUL R2, R3, R90 ;  /* 0x0000005a03027220 */ /* 0x000fe20000400000 */
[----:B------:R-:W-:-:S03]  /*3b00*/  @P4 IMAD.MOV.U32 R3, RZ, RZ, R21 ;  /* 0x000000ffff034224 */ /* 0x000fc600078e0015 */
[----:B------:R-:W-:-:S05]  /*3b10*/  FFMA R2, R25, R89, R2 ;  /* 0x0000005919027223 */ /* 0x000fca0000000002 */
[----:B------:R-:W-:-:S04]  /*3b20*/  F2FP.BF16.F32.PACK_AB R2, RZ, R2 ;  /* 0x00000002ff02723e */ /* 0x000fc800000010ff */
[----:B------:R-:W-:Y:S01]  /*3b30*/  PRMT R4, R2, 0x7610, R4 ;  /* 0x0000761002047816 */ /* 0x000fe20000000004 */
[----:B------:R-:W-:-:S05]  /*3b40*/  @P4 IMAD.MOV.U32 R2, RZ, RZ, R20 ;  /* 0x000000ffff024224 */ /* 0x000fca00078e0014 */
[----:B------:R4:W-:Y:S01]  /*3b50*/  @P4 STG.E.U16 desc[UR12][R2.64+0x2], R4 ;  /* 0x0000020402004986 */ /* 0x0009e2000c10150c */
[----:B------:R-:W-:Y:S05]  /*3b60*/  @!P6 BRA `(.L_x_86) ;  /* 0x000000000004e947 */ /* 0x000fea0003800000 */
[----:B------:R0:W5:Y:S02]  /*3b70*/  LDG.E.LTC128B.U16 R104, desc[UR12][R8.64] ;  /* 0x0000000c08687981 */ /* 0x000164000c1e1520 */
.L_x_86:
[----:B------:R-:W-:Y:S05]  /*3b80*/  BSYNC B0 ;  /* 0x0000000000007941 */ /* 0x000fea0003800000 */
.L_x_85:
[----:B----45:R-:W-:Y:S01]  /*3b90*/  IMAD.U32 R3, R104, 0x10000, RZ ;  /* 0x0001000068037824 */ /* 0x030fe200078e00ff */
[----:B------:R-:W-:Y:S01]  /*3ba0*/  ISETP.NE.AND P4, PT, R56, RZ, PT ;  /* 0x000000ff3800720c */ /* 0x000fe20003f85270 */
[----:B------:R-:W-:Y:S02]  /*3bb0*/  BSSY B0, `(.L_x_87) ;  /* 0x0000008000007945 */ /* 0x000fe40003800000 */
[----:B------:R-:W-:Y:S01]  /*3bc0*/  FMUL R3, R3, R90 ;  /* 0x0000005a03037220 */ /* 0x000fe20000400000 */
[----:B------:R-:W-:-:S03]  /*3bd0*/  ISETP.GT.AND P4, PT, R0, 0x48, P4 ;  /* 0x000000480000780c */ /* 0x000fc60002784270 */
[----:B------:R-:W-:-:S05]  /*3be0*/  FFMA R3, R26, R89, R3 ;  /* 0x000000591a037223 */ /* 0x000fca0000000003 */
[----:B------:R-:W-:-:S05]  /*3bf0*/  F2FP.BF16.F32.PACK_AB R3, RZ, R3 ;  /* 0x00000003ff03723e */ /* 0x000fca00000010ff */
[----:B------:R4:W-:Y:S01]  /*3c00*/  @P6 STG.E.U16 desc[UR12][R22.64], R3 ;  /* 0x0000000316006986 */ /* 0x0009e2000c10150c */
[----:B------:R-:W-:Y:S05]  /*3c10*/  @!P4 BRA `(.L_x_88) ;  /* 0x000000000004c947 */ /* 0x000fea0003800000 */
[----:B------:R0:W5:Y:S02]  /*3c20*/  LDG.E.LTC128B.U16 R104, desc[UR12][R6.64+0x2] ;  /* 0x0000020c06687981 */ /* 0x000164000c1e1520 */
.L_x_88:
[----:B------:R-:W-:Y:S05]  /*3c30*/  BSYNC B0 ;  /* 0x0000000000007941 */ /* 0x000fea0003800000 */
.L_x_87:
[----:B----45:R-:W-:Y:S01]  /*3c40*/  IMAD.U32 R3, R104, 0x10000, RZ ;  /* 0x0001000068037824 */ /* 0x030fe200078e00ff */
[----:B------:R-:W-:Y:S01]  /*3c50*/  ISETP.NE.AND P6, PT, R58, RZ, PT ;  /* 0x000000ff3a00720c */ /* 0x000fe20003fc5270 */
[----:B------:R-:W-:Y:S02]  /*3c60*/  BSSY B0, `(.L_x_89) ;  /* 0x0000008000007945 */ /* 0x000fe40003800000 */
[----:B------:R-:W-:-:S04]  /*3c70*/  FMUL R2, R3, R90 ;  /* 0x0000005a03027220 */ /* 0x000fc80000400000 */
[----:B------:R-:W-:-:S05]  /*3c80*/  FFMA R2, R27, R89, R2 ;  /* 0x000000591b027223 */ /* 0x000fca0000000002 */
[----:B------:R-:W-:-:S05]  /*3c90*/  F2FP.BF16.F32.PACK_AB R2, RZ, R2 ;  /* 0x00000002ff02723e */ /* 0x000fca00000010ff */
[----:B------:R4:W-:Y:S01]  /*3ca0*/  @P4 STG.E.U16 desc[UR12][R62.64+0x2], R2 ;  /* 0x000002023e004986 */ /* 0x0009e2000c10150c */
[----:B------:R-:W-:-:S13]  /*3cb0*/  ISETP.GT.AND P4, PT, R0, 0x40, P6 ;  /* 0x000000400000780c */ /* 0x000fda0003784270 */
[----:B----4-:R-:W-:Y:S05]  /*3cc0*/  @!P4 BRA `(.L_x_90) ;  /* 0x000000000004c947 */ /* 0x010fea0003800000 */
[----:B------:R4:W5:Y:S02]  /*3cd0*/  LDG.E.LTC128B.U16 R104, desc[UR12][R16.64+0x10] ;  /* 0x0000100c10687981 */ /* 0x000964000c1e1520 */
.L_x_90:
[----:B------:R-:W-:Y:S05]  /*3ce0*/  BSYNC B0 ;  /* 0x0000000000007941 */ /* 0x000fea0003800000 */
.L_x_89:
[----:B-----5:R-:W-:Y:S01]  /*3cf0*/  IMAD.U32 R3, R104, 0x10000, RZ ;  /* 0x0001000068037824 */ /* 0x020fe200078e00ff */
[----:B------:R-:W-:Y:S01]  /*3d00*/  ISETP.NE.AND P6, PT, R60, RZ, PT ;  /* 0x000000ff3c00720c */ /* 0x000fe20003fc5270 */
[----:B------:R-:W-:Y:S01]  /*3d10*/  @P4 IMAD.MOV.U32 R2, RZ, RZ, R20 ;  /* 0x000000ffff024224 */ /* 0x000fe200078e0014 */
[----:B------:R-:W-:Y:S01]  /*3d20*/  BSSY B0, `(.L_x_91) ;  /* 0x000000a000007945 */ /* 0x000fe20003800000 */
[----:B------:R-:W-:-:S04]  /*3d30*/  FMUL R3, R3, R90 ;  /* 0x0000005a03037220 */ /* 0x000fc80000400000 */
[----:B------:R-:W-:-:S05]  /*3d40*/  FFMA R3, R28, R89, R3 ;  /* 0x000000591c037223 */ /* 0x000fca0000000003 */
[----:B------:R-:W-:-:S04]  /*3d50*/  F2FP.BF16.F32.PACK_AB R3, RZ, R3 ;  /* 0x00000003ff03723e */ /* 0x000fc800000010ff */
[----:B------:R-:W-:Y:S01]  /*3d60*/  PRMT R4, R3, 0x7610, R4 ;  /* 0x0000761003047816 */ /* 0x000fe20000000004 */
[----:B------:R-:W-:-:S05]  /*3d70*/  @P4 IMAD.MOV.U32 R3, RZ, RZ, R21 ;  /* 0x000000ffff034224 */ /* 0x000fca00078e0015 */
[----:B------:R0:W-:Y:S01]  /*3d80*/  @P4 STG.E.U16 desc[UR12][R2.64+0x10], R4 ;  /* 0x0000100402004986 */ /* 0x0001e2000c10150c */
[----:B------:R-:W-:-:S13]  /*3d90*/  ISETP.GT.AND P4, PT, R0, 0x40, P6 ;  /* 0x000000400000780c */ /* 0x000fda0003784270 */
[----:B0-----:R-:W-:Y:S05]  /*3da0*/  @!P4 BRA `(.L_x_92) ;  /* 0x000000000004c947 */ /* 0x001fea0003800000 */
[----:B------:R0:W5:Y:S02]  /*3db0*/  LDG.E.LTC128B.U16 R104, desc[UR12][R16.64+0x12] ;  /* 0x0000120c10687981 */ /* 0x000164000c1e1520 */
.L_x_92:
[----:B------:R-:W-:Y:S05]  /*3dc0*/  BSYNC B0 ;  /* 0x0000000000007941 */ /* 0x000fea0003800000 */
.L_x_91:
[----:B-----5:R-:W-:Y:S01]  /*3dd0*/  IMAD.U32 R3, R104, 0x10000, RZ ;  /* 0x0001000068037824 */ /* 0x020fe200078e00ff */
[----:B------:R-:W-:Y:S03]  /*3de0*/  BSSY B0, `(.L_x_93) ;  /* 0x000000c000007945 */ /* 0x000fe60003800000 */
[----:B------:R-:W-:Y:S01]  /*3df0*/  FMUL R2, R3, R90 ;  /* 0x0000005a03027220 */ /* 0x000fe20000400000 */
[----:B------:R-:W-:-:S03]  /*3e00*/  @P4 IMAD.MOV.U32 R3, RZ, RZ, R21 ;  /* 0x000000ffff034224 */ /* 0x000fc600078e0015 */
[----:B------:R-:W-:-:S05]  /*3e10*/  FFMA R2, R29, R89, R2 ;  /* 0x000000591d027223 */ /* 0x000fca0000000002 */
[----:B------:R-:W-:-:S04]  /*3e20*/  F2FP.BF16.F32.PACK_AB R2, RZ, R2 ;  /* 0x00000002ff02723e */ /* 0x000fc800000010ff */
[----:B------:R-:W-:Y:S01]  /*3e30*/  PRMT R4, R2, 0x7610, R4 ;  /* 0x0000761002047816 */ /* 0x000fe20000000004 */
[----:B------:R-:W-:-:S05]  /*3e40*/  @P4 IMAD.MOV.U32 R2, RZ, RZ, R20 ;  /* 0x000000ffff024224 */ /* 0x000fca00078e0014 */
[----:B------:R0:W-:Y:S01]  /*3e50*/  @P4 STG.E.U16 desc[UR12][R2.64+0x12], R4 ;  /* 0x0000120402004986 */ /* 0x0001e2000c10150c */
[----:B------:R-:W-:-:S04]  /*3e60*/  ISETP.NE.AND P4, PT, R58, RZ, PT ;  /* 0x000000ff3a00720c */ /* 0x000fc80003f85270 */
[----:B------:R-:W-:-:S13]  /*3e70*/  ISETP.GT.AND P4, PT, R0, 0x48, P4 ;  /* 0x000000480000780c */ /* 0x000fda0002784270 */
[----:B0-----:R-:W-:Y:S05]  /*3e80*/  @!P4 BRA `(.L_x_94) ;  /* 0x000000000004c947 */ /* 0x001fea0003800000 */
[----:B------:R0:W5:Y:S02]  /*3e90*/  LDG.E.LTC128B.U16 R104, desc[UR12][R6.64+0x10] ;  /* 0x0000100c06687981 */ /* 0x000164000c1e1520 */
.L_x_94:
[----:B------:R-:W-:Y:S05]  /*3ea0*/  BSYNC B0 ;  /* 0x0000000000007941 */ /* 0x000fea0003800000 */
.L_x_93:
        /* <DEDUP_REMOVED lines=9> */
.L_x_96:
[----:B------:R-:W-:Y:S05]  /*3f40*/  BSYNC B0 ;  /* 0x0000000000007941 */ /* 0x000fea0003800000 */
.L_x_95:
[----:B-----5:R-:W-:Y:S01]  /*3f50*/  IMAD.U32 R3, R104, 0x10000, RZ ;  /* 0x0001000068037824 */ /* 0x020fe200078e00ff */
[----:B------:R-:W-:Y:S01]  /*3f60*/  ISETP.NE.AND P6, PT, R57, RZ, PT ;  /* 0x000000ff3900720c */ /* 0x000fe20003fc5270 */
        /* <DEDUP_REMOVED lines=11> */
.L_x_98:
[----:B------:R-:W-:Y:S05]  /*4020*/  BSYNC B0 ;  /* 0x0000000000007941 */ /* 0x000fea0003800000 */
.L_x_97:
        /* <DEDUP_REMOVED lines=13> */
.L_x_100:
[----:B------:R-:W-:Y:S05]  /*4100*/  BSYNC B0 ;  /* 0x0000000000007941 */ /* 0x000fea0003800000 */
.L_x_99:
        /* <DEDUP_REMOVED lines=13> */
.L_x_102:
[----:B------:R-:W-:Y:S05]  /*41e0*/  BSYNC B0 ;  /* 0x0000000000007941 */ /* 0x000fea0003800000 */
.L_x_101:
[----:B-----5:R-:W-:Y:S01]  /*41f0*/  IMAD.U32 R3, R104, 0x10000, RZ ;  /* 0x0001000068037824 */ /* 0x020fe200078e00ff */
[----:B------:R-:W-:Y:S01]  /*4200*/  BSSY B0, `(.L_x_103) ;  /* 0x000000b000007945 */ /* 0x000fe20003800000 */
[----:B------:R-:W-:Y:S02]  /*4210*/  @P4 IMAD.MOV.U32 R2, RZ, RZ, R12 ;  /* 0x000000ffff024224 */ /* 0x000fe400078e000c */
        /* <DEDUP_REMOVED lines=9> */
.L_x_104:
[----:B------:R-:W-:Y:S05]  /*42b0*/  BSYNC B0 ;  /* 0x0000000000007941 */ /* 0x000fea0003800000 */
.L_x_103:
        /* <DEDUP_REMOVED lines=13> */
.L_x_106:
[----:B------:R-:W-:Y:S05]  /*4390*/  BSYNC B0 ;  /* 0x0000000000007941 */ /* 0x000fea0003800000 */
.L_x_105:
        /* <DEDUP_REMOVED lines=13> */
.L_x_108:
[----:B------:R-:W-:Y:S05]  /*4470*/  BSYNC B0 ;  /* 0x0000000000007941 */ /* 0x000fea0003800000 */
.L_x_107:
        /* <DEDUP_REMOVED lines=13> */
.L_x_110:
[----:B------:R-:W-:Y:S05]  /*4550*/  BSYNC B0 ;  /* 0x0000000000007941 */ /* 0x000fea0003800000 */
.L_x_109:
        /* <DEDUP_REMOVED lines=12> */
.L_x_112:
[----:B------:R-:W-:Y:S05]  /*4620*/  BSYNC B0 ;  /* 0x0000000000007941 */ /* 0x000fea0003800000 */
.L_x_111:
        /* <DEDUP_REMOVED lines=13> */
.L_x_114:
[----:B------:R-:W-:Y:S05]  /*4700*/  BSYNC B0 ;  /* 0x0000000000007941 */ /* 0x000fea0003800000 */
.L_x_113:
        /* <DEDUP_REMOVED lines=13> */
.L_x_116:
[----:B------:R-:W-:Y:S05]  /*47e0*/  BSYNC B0 ;  /* 0x0000000000007941 */ /* 0x000fea0003800000 */
.L_x_115:
        /* <DEDUP_REMOVED lines=13> */
.L_x_118:
[----:B------:R-:W-:Y:S05]  /*48c0*/  BSYNC B0 ;  /* 0x0000000000007941 */ /* 0x000fea0003800000 */
.L_x_117:
        /* <DEDUP_REMOVED lines=12> */
.L_x_120:
[----:B------:R-:W-:Y:S05]  /*4990*/  BSYNC B0 ;  /* 0x0000000000007941 */ /* 0x000fea0003800000 */
.L_x_119:
        /* <DEDUP_REMOVED lines=12> */
.L_x_122:
[----:B------:R-:W-:Y:S05]  /*4a60*/  BSYNC B0 ;  /* 0x0000000000007941 */ /* 0x000fea0003800000 */
.L_x_121:
        /* <DEDUP_REMOVED lines=13> */
.L_x_124:
[----:B------:R-:W-:Y:S05]  /*4b40*/  BSYNC B0 ;  /* 0x0000000000007941 */ /* 0x000fea0003800000 */
.L_x_123:
        /* <DEDUP_REMOVED lines=12> */
.L_x_126:
[----:B------:R-:W-:Y:S05]  /*4c10*/  BSYNC B0 ;  /* 0x0000000000007941 */ /* 0x000fea0003800000 */
.L_x_125:
[----:B0----5:R-:W-:Y:S01]  /*4c20*/  IMAD.U32 R3, R104, 0x10000, RZ ;  /* 0x0001000068037824 */ /* 0x021fe200078e00ff */
[----:B------:R-:W-:Y:S01]  /*4c30*/  ISETP.GT.AND P4, PT, R0, 0x48, P6 ;  /* 0x000000480000780c */ /* 0x000fe20003784270 */
        /* <DEDUP_REMOVED lines=8> */
[----:B------:R-:W-:Y:S05]  /*4cc0*/  @!P4 BRA `(.L_x_128) ;  /* 0x000000000004c947 */ /* 0x000fea0003800000 */
[----:B------:R0:W5:Y:S02]  /*4cd0*/  LDG.E.LTC128B.U16 R104, desc[UR12][R6.64+0x52] ;  /* 0x0000520c06687981 */ /* 0x000164000c1e1520 */
.L_x_128:
[----:B------:R-:W-:Y:S05]  /*4ce0*/  BSYNC B0 ;  /* 0x0000000000007941 */ /* 0x000fea0003800000 */
.L_x_127:
[----:B0----5:R-:W-:Y:S01]  /*4cf0*/  IMAD.U32 R3, R104, 0x10000, RZ ;  /* 0x0001000068037824 */ /* 0x021fe200078e00ff */
        /* <DEDUP_REMOVED lines=11> */
.L_x_130:
[----:B------:R-:W-:Y:S05]  /*4db0*/  BSYNC B0 ;  /* 0x0000000000007941 */ /* 0x000fea0003800000 */
.L_x_129:
        /* <DEDUP_REMOVED lines=12> */
.L_x_132:
[----:B------:R-:W-:Y:S05]  /*4e80*/  BSYNC B0 ;  /* 0x0000000000007941 */ /* 0x000fea0003800000 */
.L_x_131:
        /* <DEDUP_REMOVED lines=12> */
.L_x_134:
[----:B------:R-:W-:Y:S05]  /*4f50*/  BSYNC B0 ;  /* 0x0000000000007941 */ /* 0x000fea0003800000 */
.L_x_133:
        /* <DEDUP_REMOVED lines=12> */
.L_x_136:
[----:B------:R-:W-:Y:S05]  /*5020*/  BSYNC B0 ;  /* 0x0000000000007941 */ /* 0x000fea0003800000 */
.L_x_135:
        /* <DEDUP_REMOVED lines=12> */
.L_x_138:
[----:B------:R-:W-:Y:S05]  /*50f0*/  BSYNC B0 ;  /* 0x0000000000007941 */ /* 0x000fea0003800000 */
.L_x_137:
        /* <DEDUP_REMOVED lines=12> */
.L_x_140:
[----:B------:R-:W-:Y:S05]  /*51c0*/  BSYNC B0 ;  /* 0x0000000000007941 */ /* 0x000fea0003800000 */
.L_x_139:
[----:B0----5:R-:W-:Y:S01]  /*51d0*/  IMAD.U32 R3, R104, 0x10000, RZ ;  /* 0x0001000068037824 */ /* 0x021fe200078e00ff */
[----:B------:R-:W-:Y:S01]  /*51e0*/  ISETP.GT.AND P1, PT, R0, 0x48, P1 ;  /* 0x000000480000780c */ /* 0x000fe20000f24270 */
[----:B------:R-:W-:Y:S02]  /*51f0*/  BSSY B0, `(.L_x_141) ;  /* 0x0000007000007945 */ /* 0x000fe40003800000 */
[----:B------:R-:W-:-:S04]  /*5200*/  FMUL R2, R3, R90 ;  /* 0x0000005a03027220 */ /* 0x000fc80000400000 */
[----:B------:R-:W-:-:S05]  /*5210*/  FFMA R2, R53, R89, R2 ;  /* 0x0000005935027223 */ /* 0x000fca0000000002 */
[----:B------:R-:W-:-:S05]  /*5220*/  F2FP.BF16.F32.PACK_AB R2, RZ, R2 ;  /* 0x00000002ff02723e */ /* 0x000fca00000010ff */
[----:B------:R0:W-:Y:S01]  /*5230*/  @P2 STG.E.U16 desc[UR12][R20.64+0x72], R2 ;  /* 0x0000720214002986 */ /* 0x0001e2000c10150c */
[----:B------:R-:W-:Y:S05]  /*5240*/  @!P1 BRA `(.L_x_142) ;  /* 0x0000000000049947 */ /* 0x000fea0003800000 */
[----:B------:R0:W5:Y:S02]  /*5250*/  LDG.E.LTC128B.U16 R104, desc[UR12][R6.64+0x70] ;  /* 0x0000700c06687981 */ /* 0x000164000c1e1520 */
.L_x_142:
[----:B------:R-:W-:Y:S05]  /*5260*/  BSYNC B0 ;  /* 0x0000000000007941 */ /* 0x000fea0003800000 */
.L_x_141:
[----:B-----5:R-:W-:Y:S01]  /*5270*/  IMAD.U32 R3, R104, 0x10000, RZ ;  /* 0x0001000068037824 */ /* 0x020fe200078e00ff */
[----:B------:R-:W-:Y:S01]  /*5280*/  ISETP.GT.AND P0, PT, R0, 0x48, P0 ;  /* 0x000000480000780c */ /* 0x000fe20000704270 */
[----:B0-----:R-:W-:Y:S01]  /*5290*/  @P1 IMAD.MOV.U32 R2, RZ, RZ, R12 ;  /* 0x000000ffff021224 */ /* 0x001fe200078e000c */
        /* <DEDUP_REMOVED lines=9> */
.L_x_144:
[----:B------:R-:W-:Y:S05]  /*5330*/  BSYNC B0 ;  /* 0x0000000000007941 */ /* 0x000fea0003800000 */
.L_x_143:
[----:B0----5:R-:W-:-:S04]  /*5340*/  IMAD.U32 R3, R104, 0x10000, RZ ;  /* 0x0001000068037824 */ /* 0x021fc800078e00ff */
[----:B------:R-:W-:-:S04]  /*5350*/  FMUL R90, R3, R90 ;  /* 0x0000005a035a7220 */ /* 0x000fc80000400000 */
[----:B------:R-:W-:Y:S01]  /*5360*/  FFMA R90, R55, R89, R90 ;  /* 0x00000059375a7223 */ /* 0x000fe2000000005a */
[----:B------:R-:W-:Y:S06]  /*5370*/  @!P0 EXIT ;  /* 0x000000000000894d */ /* 0x000fec0003800000 */
[----:B------:R-:W-:-:S05]  /*5380*/  F2FP.BF16.F32.PACK_AB R90, RZ, R90 ;  /* 0x0000005aff5a723e */ /* 0x000fca00000010ff */
[----:B------:R-:W-:Y:S01]  /*5390*/  STG.E.U16 desc[UR12][R12.64+0x72], R90 ;  /* 0x0000725a0c007986 */ /* 0x000fe2000c10150c */
[----:B------:R-:W-:Y:S05]  /*53a0*/  EXIT ;  /* 0x000000000000794d */ /* 0x000fea0003800000 */
.L_x_22:
[----:B------:R-:W-:Y:S01]  /*53b0*/  ULDC.64 UR4, c[0x0][0x650] ;  /* 0x0001940000047ab9 */ /* 0x000fe20000000a00 */
[----:B------:R-:W-:Y:S01]  /*53c0*/  ISETP.GT.AND P2, PT, R88, 0x1, PT ;  /* 0x000000015800780c */ /* 0x000fe20003f44270 */
[-C--:B------:R-:W-:Y:S01]  /*53d0*/  FMUL R56, R56, R89.reuse ;  /* 0x0000005938387220 */ /* 0x080fe20000400000 */
[----:B------:R-:W-:Y:S01]  /*53e0*/  LEA R6, P1, R10, UR4, 0x1 ;  /* 0x000000040a067c11 */ /* 0x000fe2000f8208ff */
[C---:B------:R-:W-:Y:S02]  /*53f0*/  IMAD.SHL.U32 R13, R18.reuse, 0x10, RZ ;  /* 0x00000010120d7824 */ /* 0x040fe400078e00ff */
[-C--:B------:R-:W-:Y:S01]  /*5400*/  FMUL R57, R57, R89.reuse ;  /* 0x0000005939397220 */ /* 0x080fe20000400000 */
[----:B------:R-:W-:Y:S01]  /*5410*/  SHF.L.U64.HI R11, R18, 0x4, R19 ;  /* 0x00000004120b7819 */ /* 0x000fe20000010213 */
[-C--:B------:R-:W-:Y:S01]  /*5420*/  FMUL R58, R58, R89.reuse ;  /* 0x000000593a3a7220 */ /* 0x080fe20000400000 */
[----:B------:R-:W-:Y:S01]  /*5430*/  LEA.HI.X R7, R10, UR5, R3, 0x1, P1 ;  /* 0x000000050a077c11 */ /* 0x000fe200088f0c03 */
[-C--:B------:R-:W-:Y:S01]  /*5440*/  FMUL R59, R59, R89.reuse ;  /* 0x000000593b3b7220 */ /* 0x080fe20000400000 */
[----:B------:R-:W-:Y:S01]  /*5450*/  ISETP.GT.AND P1, PT, R0, RZ, P2 ;  /* 0x000000ff0000720c */ /* 0x000fe20001724270 */
[-C--:B------:R-:W-:Y:S01]  /*5460*/  FMUL R60, R60, R89.reuse ;  /* 0x000000593c3c7220 */ /* 0x080fe20000400000 */
[----:B------:R-:W-:Y:S01]  /*5470*/  F2FP.BF16.F32.PACK_AB R56, RZ, R56 ;  /* 0x00000038ff38723e */ /* 0x000fe200000010ff */
[----:B------:R-:W-:Y:S01]  /*5480*/  FMUL R61, R61, R89 ;  /* 0x000000593d3d7220 */ /* 0x000fe20000400000 */
[----:B------:R-:W-:Y:S01]  /*5490*/  F2FP.BF16.F32.PACK_AB R57, RZ, R57 ;  /* 0x00000039ff39723e */ /* 0x000fe200000010ff */
[----:B------:R-:W-:Y:S01]  /*54a0*/  IMAD.SHL.U32 R9, R18, 0x80, RZ ;  /* 0x0000008012097824 */ /* 0x000fe200078e00ff */
[----:B------:R-:W-:Y:S01]  /*54b0*/  ISETP.GT.AND P5, PT, R88, 0x8, PT ;  /* 0x000000085800780c */ /* 0x000fe20003fa4270 */
[----:B------:R-:W-:Y:S01]  /*54c0*/  @P0 STG.E.U16 desc[UR12][R6.64], R56 ;  /* 0x0000003806000986 */ /* 0x000fe2000c10150c */
[----:B------:R-:W-:Y:S01]  /*54d0*/  IADD3 R4, P0, R13, R6, RZ ;  /* 0x000000060d047210 */ /* 0x000fe20007f1e0ff */
[-C--:B------:R-:W-:Y:S01]  /*54e0*/  FMUL R62, R62, R89.reuse ;  /* 0x000000593e3e7220 */ /* 0x080fe20000400000 */
[----:B------:R-:W-:Y:S01]  /*54f0*/  ISETP.GT.AND P4, PT, R88, 0x9, PT ;  /* 0x000000095800780c */ /* 0x000fe20003f84270 */
[-C--:B------:R-:W-:Y:S01]  /*5500*/  FMUL R63, R63, R89.reuse ;  /* 0x000000593f3f7220 */ /* 0x080fe20000400000 */
[C---:B------:R-:W-:Y:S01]  /*5510*/  ISETP.GT.AND P3, PT, R0.reuse, 0x8, P6 ;  /* 0x000000080000780c */ /* 0x040fe20003764270 */
[----:B------:R-:W-:Y:S01]  /*5520*/  @P1 IMAD.MOV.U32 R2, RZ, RZ, R6 ;  /* 0x000000ffff021224 */ /* 0x000fe200078e0006 */
[C---:B------:R-:W-:Y:S01]  /*5530*/  ISETP.GT.AND P2, PT, R0.reuse, 0x8, P2 ;  /* 0x000000080000780c */ /* 0x040fe20001744270 */
[--C-:B------:R-:W-:Y:S01]  /*5540*/  @P1 IMAD.MOV.U32 R3, RZ, RZ, R7.reuse ;  /* 0x000000ffff031224 */ /* 0x100fe200078e0007 */
[----:B------:R-:W-:Y:S01]  /*5550*/  F2FP.BF16.F32.PACK_AB R58, RZ, R58 ;  /* 0x0000003aff3a723e */ /* 0x000fe200000010ff */
[----:B------:R-:W-:Y:S01]  /*5560*/  IMAD.X R5, R11, 0x1, R7, P0 ;  /* 0x000000010b057824 */ /* 0x000fe200000e0607 */
[----:B------:R-:W-:Y:S01]  /*5570*/  ISETP.GT.AND P0, PT, R0, RZ, P5 ;  /* 0x000000ff0000720c */ /* 0x000fe20002f04270 */
[-C--:B------:R-:W-:Y:S01]  /*5580*/  FMUL R64, R64, R89.reuse ;  /* 0x0000005940407220 */ /* 0x080fe20000400000 */
[----:B------:R0:W-:Y:S01]  /*5590*/  @P1 STG.E.U16 desc[UR12][R2.64+0x2], R57 ;  /* 0x0000023902001986 */ /* 0x0001e2000c10150c */
[----:B------:R-:W-:Y:S01]  /*55a0*/  ISETP.GT.AND P1, PT, R0, RZ, P4 ;  /* 0x000000ff0000720c */ /* 0x000fe20002724270 */
[----:B------:R-:W-:Y:S01]  /*55b0*/  FMUL R65, R65, R89 ;  /* 0x0000005941417220 */ /* 0x000fe20000400000 */
[----:B------:R-:W-:Y:S01]  /*55c0*/  F2FP.BF16.F32.PACK_AB R59, RZ, R59 ;  /* 0x0000003bff3b723e */ /* 0x000fe200000010ff */
[----:B------:R-:W-:Y:S01]  /*55d0*/  FMUL R66, R66, R89 ;  /* 0x0000005942427220 */ /* 0x000fe20000400000 */
[----:B------:R-:W-:Y:S01]  /*55e0*/  F2FP.BF16.F32.PACK_AB R60, RZ, R60 ;  /* 0x0000003cff3c723e */ /* 0x000fe200000010ff */
[----:B------:R-:W-:Y:S01]  /*55f0*/  @P3 STG.E.U16 desc[UR12][R4.64], R58 ;  /* 0x0000003a04003986 */ /* 0x000fe2000c10150c */
[----:B------:R-:W-:Y:S01]  /*5600*/  F2FP.BF16.F32.PACK_AB R61, RZ, R61 ;  /* 0x0000003dff3d723e */ /* 0x000fe200000010ff */
[-C--:B------:R-:W-:Y:S01]  /*5610*/  FMUL R67, R67, R89.reuse ;  /* 0x0000005943437220 */ /* 0x080fe20000400000 */
[----:B------:R-:W-:Y:S01]  /*5620*/  SHF.L.U64.HI R19, R18, 0x7, R19 ;  /* 0x0000000712137819 */ /* 0x000fe20000010213 */
[----:B------:R-:W-:Y:S01]  /*5630*/  @P2 STG.E.U16 desc[UR12][R4.64+0x2], R59 ;  /* 0x0000023b04002986 */ /* 0x000fe2000c10150c */
[----:B------:R-:W-:Y:S01]  /*5640*/  ISETP.GT.AND P2, PT, R0, 0x8, P5 ;  /* 0x000000080000780c */ /* 0x000fe20002f44270 */
[-C--:B------:R-:W-:Y:S01]  /*5650*/  FMUL R68, R68, R89.reuse ;  /* 0x0000005944447220 */ /* 0x080fe20000400000 */
[----:B------:R-:W-:Y:S01]  /*5660*/  ISETP.GT.AND P3, PT, R88, 0x10, PT ;  /* 0x000000105800780c */ /* 0x000fe20003f64270 */
[----:B------:R-:W-:Y:S01]  /*5670*/  @P0 STG.E.U16 desc[UR12][R6.64+0x10], R60 ;  /* 0x0000103c06000986 */ /* 0x000fe2000c10150c */
[----:B------:R-:W-:Y:S01]  /*5680*/  F2FP.BF16.F32.PACK_AB R62, RZ, R62 ;  /* 0x0000003eff3e723e */ /* 0x000fe200000010ff */
[----:B------:R-:W-:Y:S01]  /*5690*/  FMUL R69, R69, R89 ;  /* 0x0000005945457220 */ /* 0x000fe20000400000 */
[----:B------:R-:W-:Y:S01]  /*56a0*/  F2FP.BF16.F32.PACK_AB R63, RZ, R63 ;  /* 0x0000003fff3f723e */ /* 0x000fe200000010ff */
[----:B------:R-:W-:Y:S01]  /*56b0*/  @P1 STG.E.U16 desc[UR12][R6.64+0x12], R61 ;  /* 0x0000123d06001986 */ /* 0x000fe2000c10150c */
[----:B0-----:R-:W-:Y:S01]  /*56c0*/  IADD3 R2, P0, P1, R9, R6, R13 ;  /* 0x0000000609027210 */ /* 0x001fe2000791e00d */
[-C--:B------:R-:W-:Y:S01]  /*56d0*/  FMUL R70, R70, R89.reuse ;  /* 0x0000005946467220 */ /* 0x080fe20000400000 */
[----:B------:R-:W-:Y:S01]  /*56e0*/  F2FP.BF16.F32.PACK_AB R64, RZ, R64 ;  /* 0x00000040ff40723e */ /* 0x000fe200000010ff */
[----:B------:R-:W-:Y:S01]  /*56f0*/  FMUL R71, R71, R89 ;  /* 0x0000005947477220 */ /* 0x000fe20000400000 */
[----:B------:R-:W-:Y:S01]  /*5700*/  IADD3.X R3, R19, R7, R11, P0, P1 ;  /* 0x0000000713037210 */ /* 0x000fe200007e240b */
[----:B------:R-:W-:Y:S01]  /*5710*/  @P2 STG.E.U16 desc[UR12][R4.64+0x10], R62 ;  /* 0x0000103e04002986 */ /* 0x000fe2000c10150c */
[----:B------:R-:W-:Y:S01]  /*5720*/  ISETP.GT.AND P1, PT, R0, 0x8, P4 ;  /* 0x000000080000780c */ /* 0x000fe20002724270 */
[-C--:B------:R-:W-:Y:S01]  /*5730*/  FMUL R72, R72, R89.reuse ;  /* 0x0000005948487220 */ /* 0x080fe20000400000 */
[----:B------:R-:W-:Y:S01]  /*5740*/  ISETP.GT.AND P0, PT, R0, RZ, P3 ;  /* 0x000000ff0000720c */ /* 0x000fe20001f04270 */
[-C--:B------:R-:W-:Y:S01]  /*5750*/  FMUL R73, R73, R89.reuse ;  /* 0x0000005949497220 */ /* 0x080fe20000400000 */
[----:B------:R-:W-:Y:S01]  /*5760*/  ISETP.GT.AND P2, PT, R88, 0x11, PT ;  /* 0x000000115800780c */ /* 0x000fe20003f44270 */
[----:B------:R-:W-:Y:S01]  /*5770*/  FMUL R74, R74, R89 ;  /* 0x000000594a4a7220 */ /* 0x000fe20000400000 */
[----:B------:R-:W-:Y:S01]  /*5780*/  F2FP.BF16.F32.PACK_AB R65, RZ, R65 ;  /* 0x00000041ff41723e */ /* 0x000fe200000010ff */
[-C--:B------:R-:W-:Y:S01]  /*5790*/  FMUL R75, R75, R89.reuse ;  /* 0x000000594b4b7220 */ /* 0x080fe20000400000 */
[----:B------:R-:W-:Y:S01]  /*57a0*/  F2FP.BF16.F32.PACK_AB R66, RZ, R66 ;  /* 0x00000042ff42723e */ /* 0x000fe200000010ff */
[----:B------:R-:W-:Y:S01]  /*57b0*/  FMUL R76, R76, R89 ;  /* 0x000000594c4c7220 */ /* 0x000fe20000400000 */
[----:B------:R-:W-:Y:S01]  /*57c0*/  F2FP.BF16.F32.PACK_AB R67, RZ, R67 ;  /* 0x00000043ff43723e */ /* 0x000fe200000010ff */
[-C--:B------:R-:W-:Y:S01]  /*57d0*/  FMUL R77, R77, R89.reuse ;  /* 0x000000594d4d7220 */ /* 0x080fe20000400000 */
[----:B------:R-:W-:Y:S01]  /*57e0*/  F2FP.BF16.F32.PACK_AB R68, RZ, R68 ;  /* 0x00000044ff44723e */ /* 0x000fe200000010ff */
[----:B------:R-:W-:Y:S01]  /*57f0*/  @P1 STG.E.U16 desc[UR12][R4.64+0x12], R63 ;  /* 0x0000123f04001986 */ /* 0x000fe2000c10150c */
[----:B------:R-:W-:Y:S01]  /*5800*/  ISETP.GT.AND P1, PT, R88, 0x19, PT ;  /* 0x000000195800780c */ /* 0x000fe20003f24270 */
[----:B------:R-:W-:Y:S01]  /*5810*/  FMUL R78, R78, R89 ;  /* 0x000000594e4e7220 */ /* 0x000fe20000400000 */
[----:B------:R-:W-:Y:S01]  /*5820*/  F2FP.BF16.F32.PACK_AB R69, RZ, R69 ;  /* 0x00000045ff45723e */ /* 0x000fe200000010ff */
[----:B------:R-:W-:Y:S01]  /*5830*/  @P0 STG.E.U16 desc[UR12][R6.64+0x20], R64 ;  /* 0x0000204006000986 */ /* 0x000fe2000c10150c */
[----:B------:R-:W-:Y:S01]  /*5840*/  ISETP.GT.AND P0, PT, R0, RZ, P2 ;  /* 0x000000ff0000720c */ /* 0x000fe20001704270 */
[-C--:B------:R-:W-:Y:S01]  /*5850*/  FMUL R79, R79, R89.reuse ;  /* 0x000000594f4f7220 */ /* 0x080fe20000400000 */
[----:B------:R-:W-:Y:S01]  /*5860*/  F2FP.BF16.F32.PACK_AB R70, RZ, R70 ;  /* 0x00000046ff46723e */ /* 0x000fe200000010ff */
        /* <DEDUP_REMOVED lines=10> */
[----:B------:R-:W-:Y:S01]  /*5910*/  @P0 STG.E.U16 desc[UR12][R6.64+0x22], R65 ;  /* 0x0000224106000986 */ /* 0x000fe2000c10150c */
[----:B------:R-:W-:Y:S01]  /*5920*/  ISETP.GT.AND P0, PT, R0, 0x8, P3 ;  /* 0x000000080000780c */ /* 0x000fe20001f04270 */
[-C--:B------:R-:W-:Y:S01]  /*5930*/  FMUL R85, R85, R89.reuse ;  /* 0x0000005955557220 */ /* 0x080fe20000400000 */
[----:B------:R-:W-:Y:S01]  /*5940*/  ISETP.GT.AND P5, PT, R88, 0x28, PT ;  /* 0x000000285800780c */ /* 0x000fe20003fa4270 */
        /* <DEDUP_REMOVED lines=9> */
[----:B------:R-:W-:Y:S01]  /*59e0*/  ISETP.GT.AND P4, PT, R88, 0x30, PT ;  /* 0x000000305800780c */ /* 0x000fe20003f84270 */
[----:B------:R-:W-:Y:S01]  /*59f0*/  @P0 STG.E.U16 desc[UR12][R4.64+0x20], R66 ;  /* 0x0000204204000986 */ /* 0x000fe2000c10150c */
[----:B------:R-:W-:Y:S01]  /*5a00*/  ISETP.GT.AND P0, PT, R0, 0x8, P2 ;  /* 0x000000080000780c */ /* 0x000fe20001704270 */
[-C--:B------:R-:W-:Y:S01]  /*5a10*/  FMUL R27, R27, R89.reuse ;  /* 0x000000591b1b7220 */ /* 0x080fe20000400000 */
[----:B------:R-:W-:Y:S01]  /*5a20*/  ISETP.GT.AND P2, PT, R88, 0x18, PT ;  /* 0x000000185800780c */ /* 0x000fe20003f44270 */
[-C--:B------:R-:W-:Y:S01]  /*5a30*/  FMUL R28, R28, R89.reuse ;  /* 0x000000591c1c7220 */ /* 0x080fe20000400000 */
[----:B------:R-:W-:Y:S01]  /*5a40*/  F2FP.BF16.F32.PACK_AB R80, RZ, R80 ;  /* 0x00000050ff50723e */ /* 0x000fe200000010ff */
        /* <DEDUP_REMOVED lines=8> */
[----:B------:R-:W-:Y:S01]  /*5ad0*/  @P0 STG.E.U16 desc[UR12][R4.64+0x22], R67 ;  /* 0x0000224304000986 */ /* 0x000fe2000c10150c */
[----:B------:R-:W-:Y:S01]  /*5ae0*/  ISETP.GT.AND P0, PT, R0, RZ, P2 ;  /* 0x000000ff0000720c */ /* 0x000fe20001704270 */
[-C--:B------:R-:W-:Y:S01]  /*5af0*/  FMUL R33, R33, R89.reuse ;  /* 0x0000005921217220 */ /* 0x080fe20000400000 */
[----:B------:R-:W-:Y:S01]  /*5b00*/  F2FP.BF16.F32.PACK_AB R84, RZ, R84 ;  /* 0x00000054ff54723e */ /* 0x000fe200000010ff */
[-C--:B------:R-:W-:Y:S01]  /*5b10*/  FMUL R34, R34, R89.reuse ;  /* 0x0000005922227220 */ /* 0x080fe20000400000 */
[----:B------:R-:W-:Y:S01]  /*5b20*/  P2R R14, PR, RZ, 0x20 ;  /* 0x00000020ff0e7803 */ /* 0x000fe20000000000 */
        /* <DEDUP_REMOVED lines=9> */
[----:B------:R-:W-:Y:S01]  /*5bc0*/  ISETP.GT.AND P0, PT, R0, RZ, P1 ;  /* 0x000000ff0000720c */ /* 0x000fe20000f04270 */
        /* <DEDUP_REMOVED lines=13> */
[----:B------:R-:W-:Y:S01]  /*5ca0*/  ISETP.GT.AND P0, PT, R0, 0x8, P2 ;  /* 0x000000080000780c */ /* 0x000fe20001704270 */
        /* <DEDUP_REMOVED lines=23> */
[----:B------:R-:W-:-:S02]  /*5e20*/  F2FP.BF16.F32.PACK_AB R39, RZ, R39 ;  /* 0x00000027ff27723e */ /* 0x000fc400000010ff */
[----:B------:R-:W-:Y:S01]  /*5e30*/  F2FP.BF16.F32.PACK_AB R40, RZ, R40 ;  /* 0x00000028ff28723e */ /* 0x000fe200000010ff */
[----:B------:R-:W-:Y:S01]  /*5e40*/  @P0 STG.E.U16 desc[UR12][R4.64+0x32], R71 ;  /* 0x0000324704000986 */ /* 0x000fe2000c10150c */
[----:B------:R-:W-:Y:S02]  /*5e50*/  ISETP.GT.AND P0, PT, R0, RZ, P2 ;  /* 0x000000ff0000720c */ /* 0x000fe40001704270 */
[----:B------:R-:W-:Y:S02]  /*5e60*/  F2FP.BF16.F32.PACK_AB R41, RZ, R41 ;  /* 0x00000029ff29723e */ /* 0x000fe400000010ff */
[----:B------:R-:W-:Y:S02]  /*5e70*/  F2FP.BF16.F32.PACK_AB R42, RZ, R42 ;  /* 0x0000002aff2a723e */ /* 0x000fe400000010ff */
[----:B------:R-:W-:Y:S02]  /*5e80*/  F2FP.BF16.F32.PACK_AB R43, RZ, R43 ;  /* 0x0000002bff2b723e */ /* 0x000fe400000010ff */
[----:B------:R-:W-:-:S02]  /*5e90*/  F2FP.BF16.F32.PACK_AB R44, RZ, R44 ;  /* 0x0000002cff2c723e */ /* 0x000fc400000010ff */
[----:B------:R-:W-:Y:S02]  /*5ea0*/  F2FP.BF16.F32.PACK_AB R45, RZ, R45 ;  /* 0x0000002dff2d723e */ /* 0x000fe400000010ff */
[----:B------:R-:W-:Y:S01]  /*5eb0*/  F2FP.BF16.F32.PACK_AB R46, RZ, R46 ;  /* 0x0000002eff2e723e */ /* 0x000fe200000010ff */
[----:B------:R-:W-:Y:S01]  /*5ec0*/  @P0 STG.E.U16 desc[UR12][R6.64+0x40], R72 ;  /* 0x0000404806000986 */ /* 0x000fe2000c10150c */
[----:B------:R-:W-:Y:S02]  /*5ed0*/  ISETP.GT.AND P0, PT, R0, RZ, P1 ;  /* 0x000000ff0000720c */ /* 0x000fe40000f04270 */
[----:B------:R-:W-:Y:S02]  /*5ee0*/  F2FP.BF16.F32.PACK_AB R47, RZ, R47 ;  /* 0x0000002fff2f723e */ /* 0x000fe400000010ff */
[----:B------:R-:W-:Y:S02]  /*5ef0*/  F2FP.BF16.F32.PACK_AB R48, RZ, R48 ;  /* 0x00000030ff30723e */ /* 0x000fe400000010ff */
[----:B------:R-:W-:-:S02]  /*5f00*/  F2FP.BF16.F32.PACK_AB R49, RZ, R49 ;  /* 0x00000031ff31723e */ /* 0x000fc400000010ff */
[----:B------:R-:W-:Y:S02]  /*5f10*/  F2FP.BF16.F32.PACK_AB R50, RZ, R50 ;  /* 0x00000032ff32723e */ /* 0x000fe400000010ff */
[----:B------:R-:W-:Y:S02]  /*5f20*/  F2FP.BF16.F32.PACK_AB R51, RZ, R51 ;  /* 0x00000033ff33723e */ /* 0x000fe400000010ff */
[----:B------:R-:W-:Y:S01]  /*5f30*/  F2FP.BF16.F32.PACK_AB R52, RZ, R52 ;  /* 0x00000034ff34723e */ /* 0x000fe200000010ff */
[----:B------:R-:W-:Y:S01]  /*5f40*/  @P0 STG.E.U16 desc[UR12][R6.64+0x42], R73 ;  /* 0x0000424906000986 */ /* 0x000fe2000c10150c */
[----:B------:R-:W-:Y:S02]  /*5f50*/  ISETP.GT.AND P0, PT, R0, 0x8, P2 ;  /* 0x000000080000780c */ /* 0x000fe40001704270 */
[----:B------:R-:W-:Y:S02]  /*5f60*/  ISETP.GT.AND P2, PT, R88, 0x38, PT ;  /* 0x000000385800780c */ /* 0x000fe40003f44270 */
[----:B------:R-:W-:-:S02]  /*5f70*/  F2FP.BF16.F32.PACK_AB R53, RZ, R53 ;  /* 0x00000035ff35723e */ /* 0x000fc400000010ff */
[----:B------:R-:W-:-:S07]  /*5f80*/  F2FP.BF16.F32.PACK_AB R54, RZ, R54 ;  /* 0x00000036ff36723e */ /* 0x000fce00000010ff */
[----:B------:R-:W-:Y:S01]  /*5f90*/  @P0 STG.E.U16 desc[UR12][R4.64+0x40], R74 ;  /* 0x0000404a04000986 */ /* 0x000fe2000c10150c */
[----:B------:R-:W-:-:S13]  /*5fa0*/  ISETP.GT.AND P0, PT, R0, 0x8, P1 ;  /* 0x000000080000780c */ /* 0x000fda0000f04270 */
[----:B------:R-:W-:Y:S01]  /*5fb0*/  @P0 STG.E.U16 desc[UR12][R4.64+0x42], R75 ;  /* 0x0000424b04000986 */ /* 0x000fe2000c10150c */
[----:B------:R-:W-:-:S13]  /*5fc0*/  ISETP.GT.AND P0, PT, R0, RZ, P5 ;  /* 0x000000ff0000720c */ /* 0x000fda0002f04270 */
[----:B------:R-:W-:Y:S01]  /*5fd0*/  @P0 STG.E.U16 desc[UR12][R6.64+0x50], R76 ;  /* 0x0000504c06000986 */ /* 0x000fe2000c10150c */
[----:B------:R-:W-:-:S04]  /*5fe0*/  ISETP.GT.AND P0, PT, R88, 0x29, PT ;  /* 0x000000295800780c */ /* 0x000fc80003f04270 */
[----:B------:R-:W-:-:S13]  /*5ff0*/  ISETP.GT.AND P1, PT, R0, RZ, P0 ;  /* 0x000000ff0000720c */ /* 0x000fda0000724270 */
[----:B------:R-:W-:Y:S01]  /*6000*/  @P1 STG.E.U16 desc[UR12][R6.64+0x52], R77 ;  /* 0x0000524d06001986 */ /* 0x000fe2000c10150c */
[----:B------:R-:W-:-:S13]  /*6010*/  ISETP.GT.AND P1, PT, R0, 0x8, P5 ;  /* 0x000000080000780c */ /* 0x000fda0002f24270 */
[----:B------:R-:W-:Y:S01]  /*6020*/  @P1 STG.E.U16 desc[UR12][R4.64+0x50], R78 ;  /* 0x0000504e04001986 */ /* 0x000fe2000c10150c */
[----:B------:R-:W-:-:S13]  /*6030*/  ISETP.GT.AND P1, PT, R0, 0x8, P0 ;  /* 0x000000080000780c */ /* 0x000fda0000724270 */
[----:B------:R-:W-:Y:S01]  /*6040*/  @P1 STG.E.U16 desc[UR12][R4.64+0x52], R79 ;  /* 0x0000524f04001986 */ /* 0x000fe2000c10150c */
[----:B------:R-:W-:-:S13]  /*6050*/  ISETP.GT.AND P1, PT, R0, RZ, P4 ;  /* 0x000000ff0000720c */ /* 0x000fda0002724270 */
[----:B------:R-:W-:Y:S01]  /*6060*/  @P1 STG.E.U16 desc[UR12][R6.64+0x60], R80 ;  /* 0x0000605006001986 */ /* 0x000fe2000c10150c */
[----:B------:R-:W-:-:S13]  /*6070*/  ISETP.GT.AND P1, PT, R0, RZ, P3 ;  /* 0x000000ff0000720c */ /* 0x000fda0001f24270 */
[----:B------:R-:W-:Y:S01]  /*6080*/  @P1 STG.E.U16 desc[UR12][R6.64+0x62], R81 ;  /* 0x0000625106001986 */ /* 0x000fe2000c10150c */
[----:B------:R-:W-:-:S13]  /*6090*/  ISETP.GT.AND P1, PT, R0, 0x8, P4 ;  /* 0x000000080000780c */ /* 0x000fda0002724270 */
[----:B------:R-:W-:Y:S01]  /*60a0*/  @P1 STG.E.U16 desc[UR12][R4.64+0x60], R82 ;  /* 0x0000605204001986 */ /* 0x000fe2000c10150c */
[----:B------:R-:W-:-:S13]  /*60b0*/  ISETP.GT.AND P1, PT, R0, 0x8, P3 ;  /* 0x000000080000780c */ /* 0x000fda0001f24270 */
[----:B------:R-:W-:Y:S01]  /*60c0*/  @P1 STG.E.U16 desc[UR12][R4.64+0x62], R83 ;  /* 0x0000625304001986 */ /* 0x000fe2000c10150c */
[----:B------:R-:W-:-:S05]  /*60d0*/  IADD3 R10, P1, R9, R4, RZ ;  /* 0x00000004090a7210 */ /* 0x000fca0007f3e0ff */
[----:B------:R-:W-:Y:S01]  /*60e0*/  IMAD.X R11, R19, 0x1, R5, P1 ;  /* 0x00000001130b7824 */ /* 0x000fe200008e0605 */
[----:B------:R-:W-:-:S13]  /*60f0*/  ISETP.GT.AND P1, PT, R0, RZ, P2 ;  /* 0x000000ff0000720c */ /* 0x000fda0001724270 */
[----:B------:R-:W-:Y:S01]  /*6100*/  @P1 STG.E.U16 desc[UR12][R6.64+0x70], R84 ;  /* 0x0000705406001986 */ /* 0x000fe2000c10150c */
[----:B------:R-:W-:-:S05]  /*6110*/  IADD3 R12, P1, R9, R4, RZ ;  /* 0x00000004090c7210 */ /* 0x000fca0007f3e0ff */
[----:B------:R-:W-:Y:S01]  /*6120*/  IMAD.X R13, R19, 0x1, R5, P1 ;  /* 0x00000001130d7824 */ /* 0x000fe200008e0605 */
[----:B------:R-:W-:-:S05]  /*6130*/  IADD3 R8, P1, R9, R6, RZ ;  /* 0x0000000609087210 */ /* 0x000fca0007f3e0ff */
[----:B------:R-:W-:Y:S01]  /*6140*/  IMAD.X R9, R19, 0x1, R7, P1 ;  /* 0x0000000113097824 */ /* 0x000fe200008e0607 */
[----:B------:R-:W-:-:S04]  /*6150*/  ISETP.GT.AND P1, PT, R88, 0x39, PT ;  /* 0x000000395800780c */ /* 0x000fc80003f24270 */
[----:B------:R-:W-:-:S13]  /*6160*/  ISETP.GT.AND P5, PT, R0, RZ, P1 ;  /* 0x000000ff0000720c */ /* 0x000fda0000fa4270 */
[----:B------:R-:W-:Y:S01]  /*6170*/  @P5 STG.E.U16 desc[UR12][R6.64+0x72], R85 ;  /* 0x0000725506005986 */ /* 0x000fe2000c10150c */
[----:B------:R-:W-:-:S13]  /*6180*/  ISETP.GT.AND P5, PT, R0, 0x8, P2 ;  /* 0x000000080000780c */ /* 0x000fda00017a4270 */
[----:B------:R-:W-:Y:S01]  /*6190*/  @P5 STG.E.U16 desc[UR12][R4.64+0x70], R86 ;  /* 0x0000705604005986 */ /* 0x000fe2000c10150c */
[----:B------:R-:W-:-:S13]  /*61a0*/  ISETP.GT.AND P5, PT, R0, 0x8, P1 ;  /* 0x000000080000780c */ /* 0x000fda0000fa4270 */
[----:B------:R0:W-:Y:S01]  /*61b0*/  @P5 STG.E.U16 desc[UR12][R4.64+0x72], R87 ;  /* 0x0000725704005986 */ /* 0x0001e2000c10150c */
[C---:B------:R-:W-:Y:S02]  /*61c0*/  ISETP.GT.AND P5, PT, R0.reuse, 0x40, P6 ;  /* 0x000000400000780c */ /* 0x040fe400037a4270 */
[----:B------:R-:W-:-:S11]  /*61d0*/  ISETP.GT.AND P6, PT, R0, 0x48, P6 ;  /* 0x000000480000780c */ /* 0x000fd600037c4270 */
[----:B------:R-:W-:Y:S01]  /*61e0*/  @P5 STG.E.U16 desc[UR12][R8.64], R24 ;  /* 0x0000001808005986 */ /* 0x000fe2000c10150c */
[----:B------:R-:W-:-:S04]  /*61f0*/  ISETP.GT.AND P5, PT, R88, 0x1, PT ;  /* 0x000000015800780c */ /* 0x000fc80003fa4270 */
[----:B------:R-:W-:-:S13]  /*6200*/  ISETP.GT.AND P5, PT, R0, 0x40, P5 ;  /* 0x000000400000780c */ /* 0x000fda0002fa4270 */
[----:B0-----:R-:W-:Y:S02]  /*6210*/  @P5 IMAD.MOV.U32 R4, RZ, RZ, R8 ;  /* 0x000000ffff045224 */ /* 0x001fe400078e0008 */
[----:B------:R-:W-:-:S05]  /*6220*/  @P5 IMAD.MOV.U32 R5, RZ, RZ, R9 ;  /* 0x000000ffff055224 */ /* 0x000fca00078e0009 */
[----:B------:R0:W-:Y:S01]  /*6230*/  @P5 STG.E.U16 desc[UR12][R4.64+0x2], R25 ;  /* 0x0000021904005986 */ /* 0x0001e2000c10150c */
[----:B------:R-:W-:-:S03]  /*6240*/  ISETP.NE.AND P5, PT, R14, RZ, PT ;  /* 0x000000ff0e00720c */ /* 0x000fc60003fa5270 */
[----:B------:R-:W-:Y:S01]  /*6250*/  @P6 STG.E.U16 desc[UR12][R10.64], R26 ;  /* 0x0000001a0a006986 */ /* 0x000fe2000c10150c */
[----:B------:R-:W-:-:S04]  /*6260*/  ISETP.GT.AND P6, PT, R88, 0x1, PT ;  /* 0x000000015800780c */ /* 0x000fc80003fc4270 */
[----:B------:R-:W-:-:S13]  /*6270*/  ISETP.GT.AND P6, PT, R0, 0x48, P6 ;  /* 0x000000480000780c */ /* 0x000fda00037c4270 */
[----:B------:R-:W-:Y:S01]  /*6280*/  @P6 STG.E.U16 desc[UR12][R12.64+0x2], R27 ;  /* 0x0000021b0c006986 */ /* 0x000fe2000c10150c */
[----:B------:R-:W-:-:S04]  /*6290*/  ISETP.GT.AND P6, PT, R88, 0x8, PT ;  /* 0x000000085800780c */ /* 0x000fc80003fc4270 */
[----:B------:R-:W-:-:S13]  /*62a0*/  ISETP.GT.AND P6, PT, R0, 0x40, P6 ;  /* 0x000000400000780c */ /* 0x000fda00037c4270 */
[----:B0-----:R-:W-:Y:S02]  /*62b0*/  @P6 IMAD.MOV.U32 R4, RZ, RZ, R8 ;  /* 0x000000ffff046224 */ /* 0x001fe400078e0008 */
[----:B------:R-:W-:-:S05]  /*62c0*/  @P6 IMAD.MOV.U32 R5, RZ, RZ, R9 ;  /* 0x000000ffff056224 */ /* 0x000fca00078e0009 */
[----:B------:R0:W-:Y:S01]  /*62d0*/  @P6 STG.E.U16 desc[UR12][R4.64+0x10], R28 ;  /* 0x0000101c04006986 */ /* 0x0001e2000c10150c */
[----:B------:R-:W-:-:S04]  /*62e0*/  ISETP.GT.AND P6, PT, R88, 0x9, PT ;  /* 0x000000095800780c */ /* 0x000fc80003fc4270 */
[----:B------:R-:W-:-:S13]  /*62f0*/  ISETP.GT.AND P6, PT, R0, 0x40, P6 ;  /* 0x000000400000780c */ /* 0x000fda00037c4270 */
[----:B0-----:R-:W-:Y:S02]  /*6300*/  @P6 IMAD.MOV.U32 R4, RZ, RZ, R8 ;  /* 0x000000ffff046224 */ /* 0x001fe400078e0008 */
[----:B------:R-:W-:-:S05]  /*6310*/  @P6 IMAD.MOV.U32 R5, RZ, RZ, R9 ;  /* 0x000000ffff056224 */ /* 0x000fca00078e0009 */
[----:B------:R0:W-:Y:S01]  /*6320*/  @P6 STG.E.U16 desc[UR12][R4.64+0x12], R29 ;  /* 0x0000121d04006986 */ /* 0x0001e2000c10150c */
[----:B------:R-:W-:-:S04]  /*6330*/  ISETP.GT.AND P6, PT, R88, 0x8, PT ;  /* 0x000000085800780c */ /* 0x000fc80003fc4270 */
[----:B------:R-:W-:-:S13]  /*6340*/  ISETP.GT.AND P6, PT, R0, 0x48, P6 ;  /* 0x000000480000780c */ /* 0x000fda00037c4270 */
        /* <DEDUP_REMOVED lines=52> */
[C---:B------:R-:W-:Y:S02]  /*6690*/  ISETP.GT.AND P6, PT, R0.reuse, 0x40, P5 ;  /* 0x000000400000780c */ /* 0x040fe40002fc4270 */
[----:B------:R-:W-:-:S11]  /*66a0*/  ISETP.GT.AND P5, PT, R0, 0x48, P5 ;  /* 0x000000480000780c */ /* 0x000fd60002fa4270 */
[----:B0-----:R-:W-:Y:S02]  /*66b0*/  @P6 IMAD.MOV.U32 R4, RZ, RZ, R8 ;  /* 0x000000ffff046224 */ /* 0x001fe400078e0008 */
[----:B------:R-:W-:-:S05]  /*66c0*/  @P6 IMAD.MOV.U32 R5, RZ, RZ, R9 ;  /* 0x000000ffff056224 */ /* 0x000fca00078e0009 */
[----:B------:R0:W-:Y:S01]  /*66d0*/  @P6 STG.E.U16 desc[UR12][R4.64+0x50], R44 ;  /* 0x0000502c04006986 */ /* 0x0001e2000c10150c */
[C---:B------:R-:W-:Y:S02]  /*66e0*/  ISETP.GT.AND P6, PT, R0.reuse, 0x40, P0 ;  /* 0x000000400000780c */ /* 0x040fe400007c4270 */
[----:B------:R-:W-:-:S11]  /*66f0*/  ISETP.GT.AND P0, PT, R0, 0x48, P0 ;  /* 0x000000480000780c */ /* 0x000fd60000704270 */
[----:B0-----:R-:W-:Y:S02]  /*6700*/  @P6 IMAD.MOV.U32 R4, RZ, RZ, R8 ;  /* 0x000000ffff046224 */ /* 0x001fe400078e0008 */
[----:B------:R-:W-:-:S05]  /*6710*/  @P6 IMAD.MOV.U32 R5, RZ, RZ, R9 ;  /* 0x000000ffff056224 */ /* 0x000fca00078e0009 */
[----:B------:R0:W-:Y:S01]  /*6720*/  @P6 STG.E.U16 desc[UR12][R4.64+0x52], R45 ;  /* 0x0000522d04006986 */ /* 0x0001e2000c10150c */
[C---:B------:R-:W-:Y:S02]  /*6730*/  ISETP.GT.AND P6, PT, R0.reuse, 0x40, P4 ;  /* 0x000000400000780c */ /* 0x040fe400027c4270 */
[C---:B------:R-:W-:Y:S01]  /*6740*/  ISETP.GT.AND P4, PT, R0.reuse, 0x48, P4 ;  /* 0x000000480000780c */ /* 0x040fe20002784270 */
[----:B------:R-:W-:Y:S01]  /*6750*/  @P5 STG.E.U16 desc[UR12][R2.64+0x50], R46 ;  /* 0x0000502e02005986 */ /* 0x000fe2000c10150c */
[C---:B------:R-:W-:Y:S02]  /*6760*/  ISETP.GT.AND P5, PT, R0.reuse, 0x40, P1 ;  /* 0x000000400000780c */ /* 0x040fe40000fa4270 */
[C---:B------:R-:W-:Y:S01]  /*6770*/  ISETP.GT.AND P1, PT, R0.reuse, 0x48, P1 ;  /* 0x000000480000780c */ /* 0x040fe20000f24270 */
[----:B------:R-:W-:Y:S01]  /*6780*/  @P0 STG.E.U16 desc[UR12][R2.64+0x52], R47 ;  /* 0x0000522f02000986 */ /* 0x000fe2000c10150c */
[C---:B------:R-:W-:Y:S02]  /*6790*/  ISETP.GT.AND P0, PT, R0.reuse, 0x40, P3 ;  /* 0x000000400000780c */ /* 0x040fe40001f04270 */
[----:B------:R-:W-:-:S03]  /*67a0*/  ISETP.GT.AND P3, PT, R0, 0x48, P3 ;  /* 0x000000480000780c */ /* 0x000fc60001f64270 */
[----:B0-----:R-:W-:Y:S02]  /*67b0*/  @P6 IMAD.MOV.U32 R4, RZ, RZ, R8 ;  /* 0x000000ffff046224 */ /* 0x001fe400078e0008 */
[----:B------:R-:W-:-:S05]  /*67c0*/  @P6 IMAD.MOV.U32 R5, RZ, RZ, R9 ;  /* 0x000000ffff056224 */ /* 0x000fca00078e0009 */
[----:B------:R0:W-:Y:S01]  /*67d0*/  @P6 STG.E.U16 desc[UR12][R4.64+0x60], R48 ;  /* 0x0000603004006986 */ /* 0x0001e2000c10150c */
[C---:B------:R-:W-:Y:S02]  /*67e0*/  ISETP.GT.AND P6, PT, R0.reuse, 0x40, P2 ;  /* 0x000000400000780c */ /* 0x040fe400017c4270 */
[----:B------:R-:W-:Y:S01]  /*67f0*/  ISETP.GT.AND P2, PT, R0, 0x48, P2 ;  /* 0x000000480000780c */ /* 0x000fe20001744270 */
[----:B0-----:R-:W-:Y:S02]  /*6800*/  @P0 IMAD.MOV.U32 R4, RZ, RZ, R8 ;  /* 0x000000ffff040224 */ /* 0x001fe400078e0008 */
[----:B------:R-:W-:-:S05]  /*6810*/  @P0 IMAD.MOV.U32 R5, RZ, RZ, R9 ;  /* 0x000000ffff050224 */ /* 0x000fca00078e0009 */
[----:B------:R0:W-:Y:S04]  /*6820*/  @P0 STG.E.U16 desc[UR12][R4.64+0x62], R49 ;  /* 0x0000623104000986 */ /* 0x0001e8000c10150c */
[----:B------:R1:W-:Y:S04]  /*6830*/  @P4 STG.E.U16 desc[UR12][R2.64+0x60], R50 ;  /* 0x0000603202004986 */ /* 0x0003e8000c10150c */
[----:B------:R1:W-:Y:S01]  /*6840*/  @P3 STG.E.U16 desc[UR12][R2.64+0x62], R51 ;  /* 0x0000623302003986 */ /* 0x0003e2000c10150c */
[----:B0-----:R-:W-:Y:S02]  /*6850*/  @P6 IMAD.MOV.U32 R4, RZ, RZ, R8 ;  /* 0x000000ffff046224 */ /* 0x001fe400078e0008 */
[----:B------:R-:W-:-:S05]  /*6860*/  @P6 IMAD.MOV.U32 R5, RZ, RZ, R9 ;  /* 0x000000ffff056224 */ /* 0x000fca00078e0009 */
[----:B------:R1:W-:Y:S04]  /*6870*/  @P6 STG.E.U16 desc[UR12][R4.64+0x70], R52 ;  /* 0x0000703404006986 */ /* 0x0003e8000c10150c */
[----:B------:R1:W-:Y:S04]  /*6880*/  @P5 STG.E.U16 desc[UR12][R8.64+0x72], R53 ;  /* 0x0000723508005986 */ /* 0x0003e8000c10150c */
[----:B------:R1:W-:Y:S01]  /*6890*/  @P2 STG.E.U16 desc[UR12][R2.64+0x70], R54 ;  /* 0x0000703602002986 */ /* 0x0003e2000c10150c */
[----:B------:R-:W-:Y:S05]  /*68a0*/  @!P1 EXIT ;  /* 0x000000000000994d */ /* 0x000fea0003800000 */
[----:B------:R-:W-:-:S05]  /*68b0*/  F2FP.BF16.F32.PACK_AB R55, RZ, R55 ;  /* 0x00000037ff37723e */ /* 0x000fca00000010ff */
[----:B------:R-:W-:Y:S01]  /*68c0*/  STG.E.U16 desc[UR12][R2.64+0x72], R55 ;  /* 0x0000723702007986 */ /* 0x000fe2000c10150c */
[----:B------:R-:W-:Y:S05]  /*68d0*/  EXIT ;  /* 0x000000000000794d */ /* 0x000fea0003800000 */
.L_x_10:
[----:B------:R-:W-:-:S13]  /*68e0*/  ISETP.NE.AND P0, PT, R4, RZ, PT ;  /* 0x000000ff0400720c */ /* 0x000fda0003f05270 */
[----:B------:R-:W-:Y:S05]  /*68f0*/  @P0 EXIT ;  /* 0x000000000000094d */ /* 0x000fea0003800000 */
[----:B------:R-:W-:-:S13]  /*6900*/  ELECT P0, URZ, PT ;  /* 0x00000000003f782f */ /* 0x000fda0003800000 */
[----:B------:R-:W-:Y:S05]  /*6910*/  @!P0 BRA `(.L_x_145) ;  /* 0x0000000400d48947 */ /* 0x000fea0003800000 */
[----:B------:R-:W-:Y:S02]  /*6920*/  ISETP.GE.AND P0, PT, R14, 0x1, PT ;  /* 0x000000010e00780c */ /* 0x000fe40003f06270 */
[----:B------:R-:W-:-:S04]  /*6930*/  SHF.R.S32.HI R2, RZ, 0x1f, R9 ;  /* 0x0000001fff027819 */ /* 0x000fc80000011409 */
[----:B------:R-:W-:-:S07]  /*6940*/  LEA.HI R6, R2, R9, RZ, 0x7 ;  /* 0x0000000902067211 */ /* 0x000fce00078f38ff */
[----:B------:R-:W-:Y:S05]  /*6950*/  @!P0 BRA `(.L_x_145) ;  /* 0x0000000400c48947 */ /* 0x000fea0003800000 */
[----:B------:R-:W0:Y:S01]  /*6960*/  S2R R4, SR_CTAID.X ;  /* 0x0000000000047919 */ /* 0x000e220000002500 */
[----:B------:R-:W1:Y:S01]  /*6970*/  LDC.64 R2, c[0x0][0x4f8] ;  /* 0x00013e00ff027b82 */ /* 0x000e620000000a00 */
[----:B------:R-:W-:Y:S01]  /*6980*/  LOP3.LUT R6, R6, 0xffffff80, RZ, 0xc0, !PT ;  /* 0xffffff8006067812 */ /* 0x000fe200078ec0ff */
[----:B------:R-:W-:Y:S01]  /*6990*/  ULDC.64 UR4, c[0x0][0x4c0] ;  /* 0x0001300000047ab9 */ /* 0x000fe20000000a00 */
[----:B------:R-:W-:Y:S01]  /*69a0*/  LOP3.LUT P0, RZ, R9, 0x1f, RZ, 0xc0, !PT ;  /* 0x0000001f09ff7812 */ /* 0x000fe2000780c0ff */
[----:B------:R-:W-:Y:S01]  /*69b0*/  IMAD.SHL.U32 R97, R97, 0x40, RZ ;  /* 0x0000004061617824 */ /* 0x000fe200078e00ff */
[----:B------:R-:W-:Y:S01]  /*69c0*/  LOP3.LUT R11, R0, 0x2, RZ, 0xfc, !PT ;  /* 0x00000002000b7812 */ /* 0x000fe200078efcff */
[----:B------:R-:W-:Y:S02]  /*69d0*/  IMAD.IADD R6, R9, 0x1, -R6 ;  /* 0x0000000109067824 */ /* 0x000fe400078e0a06 */
[----:B------:R-:W2:Y:S01]  /*69e0*/  LDC R5, c[0x0][0x500] ;  /* 0x00014000ff057b82 */ /* 0x000ea20000000800 */
[----:B------:R-:W-:-:S02]  /*69f0*/  VIADD R13, R7, 0x1 ;  /* 0x00000001070d7836 */ /* 0x000fc40000000000 */
[C---:B------:R-:W-:Y:S01]  /*6a00*/  ISETP.NE.AND P2, PT, R6.reuse, RZ, PT ;  /* 0x000000ff0600720c */ /* 0x040fe20003f45270 */
[----:B------:R-:W-:Y:S01]  /*6a10*/  IMAD.MOV.U32 R12, RZ, RZ, RZ ;  /* 0x000000ffff0c7224 */ /* 0x000fe200078e00ff */
[----:B------:R-:W-:Y:S01]  /*6a20*/  ISETP.NE.OR P0, PT, R6, RZ, !P0 ;  /* 0x000000ff0600720c */ /* 0x000fe20004705670 */
[----:B-1----:R-:W-:Y:S01]  /*6a30*/  IMAD R95, R95, UR4, R2 ;  /* 0x000000045f5f7c24 */ /* 0x002fe2000f8e0202 */
[----:B------:R-:W-:Y:S01]  /*6a40*/  ULDC UR4, c[0x0][0x4c8] ;  /* 0x0001320000047ab9 */ /* 0x000fe20000000800 */
[----:B------:R-:W-:Y:S02]  /*6a50*/  IMAD R20, R20, UR5, R3 ;  /* 0x0000000514147c24 */ /* 0x000fe4000f8e0203 */
[----:B------:R-:W-:Y:S02]  /*6a60*/  IMAD.MOV.U32 R2, RZ, RZ, 0x1 ;  /* 0x00000001ff027424 */ /* 0x000fe400078e00ff */
[----:B------:R-:W-:Y:S02]  /*6a70*/  IMAD.MOV.U32 R3, RZ, RZ, RZ ;  /* 0x000000ffff037224 */ /* 0x000fe400078e00ff */
[----:B0-----:R-:W-:-:S02]  /*6a80*/  IMAD.SHL.U32 R6, R4, 0x80, RZ ;  /* 0x0000008004067824 */ /* 0x001fc400078e00ff */
[----:B--2---:R-:W-:Y:S02]  /*6a90*/  IMAD R9, R94, UR4, R5 ;  /* 0x000000045e097c24 */ /* 0x004fe4000f8e0205 */
[----:B------:R-:W-:-:S07]  /*6aa0*/  VIADD R10, R6, 0x40 ;  /* 0x00000040060a7836 */ /* 0x000fce0000000000 */
.L_x_149:
[----:B------:R-:W0:Y:S01]  /*6ab0*/  S2R R5, SR_CgaCtaId ;  /* 0x0000000000057919 */ /* 0x000e220000008800 */
[----:B------:R-:W-:-:S04]  /*6ac0*/  MOV R4, 0x400 ;  /* 0x0000040000047802 */ /* 0x000fc80000000f00 */
[----:B0-----:R-:W-:Y:S02]  /*6ad0*/  LEA R8, R5, R4, 0x18 ;  /* 0x0000000405087211 */ /* 0x001fe400078ec0ff */
[----:B------:R-:W-:-:S03]  /*6ae0*/  SHF.L.U32 R4, R2, 0x1f, RZ ;  /* 0x0000001f02047819 */ /* 0x000fc600000006ff */
[----:B------:R-:W-:-:S07]  /*6af0*/  IMAD R5, R3, 0x8, R8 ;  /* 0x0000000803057824 */ /* 0x000fce00078e0208 */
.L_x_146:
[----:B0-----:R0:W1:Y:S02]  /*6b00*/  SYNCS.PHASECHK.TRANS64.TRYWAIT P1, [R5+URZ+0x36048], R4 ;  /* 0x03604804050075a7 */ /* 0x001064000802017f */
[----:B-1----:R-:W-:Y:S05]  /*6b10*/  @!P1 NANOSLEEP.SYNCS 0x989680 ;  /* 0x009896800000995d */ /* 0x002fea0003900000 */
[----:B------:R-:W1:Y:S02]  /*6b20*/  @!P1 SYNCS.PHASECHK.TRANS64 P1, [R5+URZ+0x36048], R4 ;  /* 0x03604804050095a7 */ /* 0x000e64000802007f */
[----:B-1----:R-:W-:Y:S05]  /*6b30*/  @!P1 BRA `(.L_x_146) ;  /* 0xfffffffc00f09947 */ /* 0x002fea000383ffff */
[----:B0-----:R-:W0:Y:S02]  /*6b40*/  @!P2 LDC R4, c[0x0][0x580] ;  /* 0x00016000ff04ab82 */ /* 0x001e240000000800 */
[----:B0-----:R0:W-:Y:S02]  /*6b50*/  @!P2 SYNCS.ARRIVE.TRANS64 RZ, [R5+URZ+0x36000], R4 ;  /* 0x0360000405ffa9a7 */ /* 0x0011e4000800003f */
[----:B0-----:R-:W-:-:S04]  /*6b60*/  PRMT R4, R11, 0x9910, RZ ;  /* 0x000099100b047816 */ /* 0x001fc800000000ff */
[----:B------:R-:W-:-:S13]  /*6b70*/  ISETP.NE.AND P1, PT, R4, 0x2, PT ;  /* 0x000000020400780c */ /* 0x000fda0003f25270 */
[----:B------:R-:W-:Y:S05]  /*6b80*/  @P1 BRA `(.L_x_147) ;  /* 0x0000000000041947 */ /* 0x000fea0003800000 */
[----:B------:R-:W-:Y:S01]  /*6b90*/  BPT.TRAP 0x1 ;  /* 0x000000040000795c */ /* 0x000fe20000300000 */
.L_x_147:
[----:B------:R-:W-:Y:S05]  /*6ba0*/  @P0 BRA `(.L_x_148) ;  /* 0x0000000000040947 */ /* 0x000fea0003800000 */
[----:B------:R-:W-:Y:S01]  /*6bb0*/  BPT.TRAP 0x1 ;  /* 0x000000040000795c */ /* 0x000fe20000300000 */
.L_x_148:
[----:B------:R-:W-:Y:S01]  /*6bc0*/  ULDC UR6, c[0x0][0x490] ;  /* 0x0001240000067ab9 */ /* 0x000fe20000000800 */
[C---:B------:R-:W-:Y:S01]  /*6bd0*/  R2UR UR15, R12.reuse ;  /* 0x000000000c0f72ca */ /* 0x040fe200000e0000 */
[----:B------:R-:W-:Y:S01]  /*6be0*/  UISETP.NE.AND UP0, UPT, UR6, 0x1, UPT ;  /* 0x000000010600788c */ /* 0x000fe2000bf05270 */
[----:B------:R-:W-:Y:S01]  /*6bf0*/  R2UR UR19, R12 ;  /* 0x000000000c1372ca */ /* 0x000fe200000e0000 */
[----:B------:R-:W-:Y:S01]  /*6c00*/  ULDC UR26, c[0x0][0x49c] ;  /* 0x00012700001a7ab9 */ /* 0x000fe20000000800 */
[----:B------:R-:W-:Y:S01]  /*6c10*/  ULDC UR27, c[0x0][0x4a8] ;  /* 0x00012a00001b7ab9 */ /* 0x000fe20000000800 */
[----:B------:R-:W-:Y:S01]  /*6c20*/  UISETP.NE.AND UP1, UPT, UR26, 0x1, UPT ;  /* 0x000000011a00788c */ /* 0x000fe2000bf25270 */
[----:B------:R-:W-:Y:S01]  /*6c30*/  IMAD.U32 R4, R20, 0x20, R95 ;  /* 0x0000002014047824 */ /* 0x000fe200078e005f */
[----:B------:R-:W-:Y:S01]  /*6c40*/  ULDC.64 UR10, c[0x0][0x198] ;  /* 0x00006600000a7ab9 */ /* 0x000fe20000000a00 */
[----:B------:R-:W-:Y:S01]  /*6c50*/  UIADD3 UR6, -UR6, URZ, URZ ;  /* 0x0000003f06067290 */ /* 0x000fe2000fffe13f */
[----:B------:R-:W-:Y:S01]  /*6c60*/  R2UR UR16, R3 ;  /* 0x00000000031072ca */ /* 0x000fe200000e0000 */
[----:B------:R-:W-:Y:S01]  /*6c70*/  UIADD3 UR28, UP2, UR10, 0x1f0, URZ ;  /* 0x000001f00a1c7890 */ /* 0x000fe2000ff5e03f */
[----:B------:R-:W-:Y:S01]  /*6c80*/  IMAD.U32 R4, R9, 0x400, R4 ;  /* 0x0000040009047824 */ /* 0x000fe200078e0004 */
[----:B------:R-:W-:Y:S01]  /*6c90*/  @UP0 ULDC UR4, c[0x0][0x494] ;  /* 0x0001250000040ab9 */ /* 0x000fe20000000800 */
[----:B------:R-:W-:Y:S01]  /*6ca0*/  @UP0 ULDC UR7, c[0x0][0x498] ;  /* 0x0001260000070ab9 */ /* 0x000fe20000000800 */
[----:B------:R-:W-:Y:S01]  /*6cb0*/  UIMAD.WIDE.U32 UR4, UR15, UR4, URZ ;  /* 0x000000040f0472a5 */ /* 0x000fe2000f8e003f */
[----:B------:R-:W-:Y:S01]  /*6cc0*/  R2UR UR17, R5 ;  /* 0x00000000051172ca */ /* 0x000fe200000e0000 */
[----:B------:R-:W-:Y:S01]  /*6cd0*/  @UP1 ULDC.64 UR8, c[0x0][0x4a0] ;  /* 0x0001280000081ab9 */ /* 0x000fe20000000a00 */
[----:B------:R-:W-:Y:S01]  /*6ce0*/  UIADD3.X UR29, URZ, UR11, URZ, UP2, !UPT ;  /* 0x0000000b3f1d7290 */ /* 0x000fe200097fe43f */
[----:B------:R-:W-:Y:S01]  /*6cf0*/  VIADD R13, R13, 0xffffffff ;  /* 0xffffffff0d0d7836 */ /* 0x000fe20000000000 */
[----:B------:R-:W-:Y:S01]  /*6d00*/  @UP0 USHF.R.U32.HI UR15, URZ, UR7, UR5 ;  /* 0x000000073f0f0299 */ /* 0x000fe20008011605 */
[----:B------:R-:W-:Y:S01]  /*6d10*/  R2UR UR31, R97 ;  /* 0x00000000611f72ca */ /* 0x000fe200000e0000 */
[----:B------:R-:W-:Y:S01]  /*6d20*/  UISETP.NE.AND UP0, UPT, UR27, 0x1, UPT ;  /* 0x000000011b00788c */ /* 0x000fe2000bf05270 */
[----:B------:R-:W-:Y:S01]  /*6d30*/  R2UR UR18, R6 ;  /* 0x00000000061272ca */ /* 0x000fe200000e0000 */
[----:B------:R-:W-:Y:S01]  /*6d40*/  UIMAD.WIDE.U32 UR4, UR15, UR8, URZ ;  /* 0x000000080f0472a5 */ /* 0x000fe2000f8e003f */
[----:B------:R-:W-:Y:S01]  /*6d50*/  ISETP.GT.AND P3, PT, R13, 0x1, PT ;  /* 0x000000010d00780c */ /* 0x000fe20003f64270 */
[----:B------:R-:W-:Y:S01]  /*6d60*/  UIMAD UR6, UR15, UR6, UR19 ;  /* 0x000000060f0672a4 */ /* 0x000fe2000f8e0213 */
[----:B------:R-:W-:Y:S01]  /*6d70*/  VIADD R12, R12, 0x40 ;  /* 0x000000400c0c7836 */ /* 0x000fe20000000000 */
[----:B------:R-:W-:Y:S01]  /*6d80*/  UMOV UR24, UR15 ;  /* 0x0000000f00187c82 */ /* 0x000fe20008000000 */
[----:B------:R-:W-:-:S02]  /*6d90*/  @UP1 USHF.R.U32.HI UR24, URZ, UR9, UR5 ;  /* 0x000000093f181299 */ /* 0x000fc40008011605 */
[----:B------:R-:W-:Y:S01]  /*6da0*/  UIADD3 UR22, UP1, UR10, 0xf0, URZ ;  /* 0x000000f00a167890 */ /* 0x000fe2000ff3e03f */
[----:B------:R-:W-:Y:S01]  /*6db0*/  R2UR UR5, R8 ;  /* 0x00000000080572ca */ /* 0x000fe200000e0000 */
[----:B------:R-:W-:Y:S01]  /*6dc0*/  ULDC UR25, c[0x0][0x4cc] ;  /* 0x0001330000197ab9 */ /* 0x000fe20000000800 */
[----:B------:R-:W-:Y:S01]  /*6dd0*/  @UP0 ULDC UR10, c[0x0][0x4ac] ;  /* 0x00012b00000a0ab9 */ /* 0x000fe20000000800 */
[----:B------:R-:W-:Y:S01]  /*6de0*/  UIADD3.X UR23, URZ, UR11, URZ, UP1, !UPT ;  /* 0x0000000b3f177290 */ /* 0x000fe20008ffe43f */
[C---:B------:R-:W-:Y:S01]  /*6df0*/  IMAD R8, R3.reuse, 0x2000, R8 ;  /* 0x0000200003087824 */ /* 0x040fe200078e0208 */
[----:B------:R-:W-:Y:S01]  /*6e00*/  ULDC UR14, c[0x0][0x4ec] ;  /* 0x00013b00000e7ab9 */ /* 0x000fe20000000800 */
[----:B------:R-:W-:Y:S01]  /*6e10*/  UIMAD.WIDE.U32 UR10, UR24, UR10, URZ ;  /* 0x0000000a180a72a5 */ /* 0x000fe2000f8e003f */
[----:B------:R-:W-:Y:S01]  /*6e20*/  VIADD R3, R3, 0x1 ;  /* 0x0000000103037836 */ /* 0x000fe20000000000 */
[----:B------:R-:W-:Y:S01]  /*6e30*/  @UP0 ULDC UR32, c[0x0][0x4b0] ;  /* 0x00012c0000200ab9 */ /* 0x000fe20000000800 */
[----:B------:R-:W-:Y:S01]  /*6e40*/  UIMAD UR25, UR6, UR25, UR14 ;  /* 0x00000019061972a4 */ /* 0x000fe2000f8e020e */
[----:B------:R-:W-:Y:S01]  /*6e50*/  R2UR UR4, R8 ;  /* 0x00000000080472ca */ /* 0x000fe200000e0000 */
[----:B------:R-:W-:Y:S01]  /*6e60*/  ULDC.64 UR8, c[0x0][0x4d0] ;  /* 0x0001340000087ab9 */ /* 0x000fe20000000a00 */
[----:B------:R-:W-:Y:S01]  /*6e70*/  UMOV UR14, UR24 ;  /* 0x00000018000e7c82 */ /* 0x000fe20008000000 */
[----:B------:R-:W-:Y:S01]  /*6e80*/  @UP0 USHF.R.U32.HI UR14, URZ, UR32, UR11 ;  /* 0x000000203f0e0299 */ /* 0x000fe2000801160b */
[----:B------:R-:W-:Y:S01]  /*6e90*/  R2UR UR6, R10 ;  /* 0x000000000a0672ca */ /* 0x000fe200000e0000 */
[----:B------:R-:W-:Y:S01]  /*6ea0*/  UIADD3 UR11, -UR24, URZ, URZ ;  /* 0x0000003f180b7290 */ /* 0x000fe2000fffe13f */
[----:B------:R-:W-:Y:S01]  /*6eb0*/  ISETP.NE.AND P1, PT, R3, 0x9, PT ;  /* 0x000000090300780c */ /* 0x000fe20003f25270 */
[----:B------:R-:W-:-:S02]  /*6ec0*/  UIADD3 UR10, -UR14, URZ, URZ ;  /* 0x0000003f0e0a7290 */ /* 0x000fc4000fffe13f */
[----:B------:R-:W-:Y:S01]  /*6ed0*/  UIMAD UR11, UR26, UR11, UR15 ;  /* 0x0000000b1a0b72a4 */ /* 0x000fe2000f8e020f */
[----:B------:R-:W-:Y:S01]  /*6ee0*/  R2UR UR15, R4 ;  /* 0x00000000040f72ca */ /* 0x000fe200000e0000 */
[----:B------:R-:W-:Y:S01]  /*6ef0*/  ULEA UR16, UR16, UR5, 0xe ;  /* 0x0000000510107291 */ /* 0x000fe2000f8e703f */
[----:B------:R-:W-:Y:S01]  /*6f00*/  SEL R5, RZ, 0x1, P1 ;  /* 0x00000001ff057807 */ /* 0x000fe20000800000 */
[----:B------:R-:W-:Y:S01]  /*6f10*/  UIMAD UR10, UR27, UR10, UR24 ;  /* 0x0000000a1b0a72a4 */ /* 0x000fe2000f8e0218 */
[----:B------:R-:W-:Y:S01]  /*6f20*/  SEL R3, R3, RZ, P1 ;  /* 0x000000ff03037207 */ /* 0x000fe20000800000 */
[----:B------:R-:W-:Y:S01]  /*6f30*/  ULDC.64 UR12, c[0x0][0x4f0] ;  /* 0x00013c00000c7ab9 */ /* 0x000fe20000000a00 */
[----:B------:R-:W-:Y:S01]  /*6f40*/  UIADD3 UR17, UR17, 0x36000, URZ ;  /* 0x0003600011117890 */ /* 0x000fe2000fffe03f */
[----:B------:R-:W-:Y:S01]  /*6f50*/  LOP3.LUT R2, R2, R5, RZ, 0x3c, !PT ;  /* 0x0000000502027212 */ /* 0x000fe200078e3cff */
[----:B------:R-:W-:Y:S02]  /*6f60*/  UIADD3 UR30, UR4, 0x24000, URZ ;  /* 0x00024000041e7890 */ /* 0x000fe4000fffe03f */
[----:B------:R-:W-:-:S02]  /*6f70*/  UIADD3 UR4, UR16, 0x2000, URZ ;  /* 0x0000200010047890 */ /* 0x000fc4000fffe03f */
[----:B------:R-:W-:Y:S02]  /*6f80*/  UIMAD UR12, UR11, UR8, UR12 ;  /* 0x000000080b0c72a4 */ /* 0x000fe4000f8e020c */
[----:B------:R-:W-:Y:S02]  /*6f90*/  UIMAD UR13, UR10, UR9, UR13 ;  /* 0x000000090a0d72a4 */ /* 0x000fe4000f8e020d */
[----:B------:R-:W-:Y:S01]  /*6fa0*/  UPRMT UR15, UR15, 0x5410, URZ ;  /* 0x000054100f0f7896 */ /* 0x000fe2000800003f */
[----:B------:R-:W-:Y:S01]  /*6fb0*/  UMOV UR20, 0x0 ;  /* 0x0000000000147882 */ /* 0x000fe20000000000 */
[----:B------:R-:W-:Y:S01]  /*6fc0*/  UMOV UR21, 0x10000000 ;  /* 0x1000000000157882 */ /* 0x000fe20000000000 */
[----:B------:R-:W-:Y:S01]  /*6fd0*/  UMOV UR7, UR19 ;  /* 0x0000001300077c82 */ /* 0x000fe20008000000 */
[----:B------:R-:W-:Y:S01]  /*6fe0*/  UMOV UR5, UR17 ;  /* 0x0000001100057c82 */ /* 0x000fe20008000000 */
[----:B------:R0:W-:Y:S01]  /*6ff0*/  UTMALDG.2D [UR16], [UR22], desc[UR20] ;  /* 0x00001410160075b4 */ /* 0x0001e20008009000 */
[----:B------:R-:W-:Y:S01]  /*7000*/  UMOV UR10, UR31 ;  /* 0x0000001f000a7c82 */ /* 0x000fe20008000000 */
[----:B------:R-:W-:Y:S01]  /*7010*/  UMOV UR9, UR17 ;  /* 0x0000001100097c82 */ /* 0x000fe20008000000 */
[----:B------:R-:W-:Y:S01]  /*7020*/  UMOV UR8, UR30 ;  /* 0x0000001e00087c82 */ /* 0x000fe20008000000 */
[----:B------:R-:W-:Y:S01]  /*7030*/  UMOV UR11, UR25 ;  /* 0x00000019000b7c82 */ /* 0x000fe20008000000 */
[----:B------:R0:W-:Y:S01]  /*7040*/  UTMALDG.2D [UR4], [UR22], desc[UR20] ;  /* 0x00001404160075b4 */ /* 0x0001e20008009000 */
[----:B------:R0:W-:Y:S02]  /*7050*/  UTMALDG.5D.IM2COL [UR8], [UR28], UR15 ;  /* 0x000000081c0073b4 */ /* 0x0001e4000806000f */
[----:B0-----:R-:W-:Y:S05]  /*7060*/  @P3 BRA `(.L_x_149) ;  /* 0xfffffff800903947 */ /* 0x001fea000383ffff */
.L_x_145:
[----:B------:R-:W-:Y:S01]  /*7070*/  ISETP.GE.U32.AND P2, PT, R7, 0x9, PT ;  /* 0x000000090700780c */ /* 0x000fe20003f46070 */
[----:B------:R-:W-:Y:S05]  /*7080*/  WARPSYNC.ALL ;  /* 0x0000000000007948 */ /* 0x000fea0003800000 */
[----:B------:R-:W-:-:S07]  /*7090*/  ELECT P1, URZ, PT ;  /* 0x00000000003f782f */ /* 0x000fce0003820000 */
[----:B------:R-:W-:-:S05]  /*70a0*/  @P2 IMAD.WIDE.U32 R2, R7, 0x38e38e39, RZ ;  /* 0x38e38e3907022825 */ /* 0x000fca00078e00ff */
[----:B------:R-:W-:-:S04]  /*70b0*/  @P2 SHF.R.U32.HI R2, RZ, 0x1, R3 ;  /* 0x00000001ff022819 */ /* 0x000fc80000011603 */
[----:B------:R-:W-:-:S04]  /*70c0*/  @P2 LOP3.LUT R2, R2, 0x1, RZ, 0xc0, !PT ;  /* 0x0000000102022812 */ /* 0x000fc800078ec0ff */
[----:B------:R-:W-:Y:S01]  /*70d0*/  @P2 ISETP.NE.U32.AND P0, PT, R2, 0x1, PT ;  /* 0x000000010200280c */ /* 0x000fe20003f05070 */
[----:B------:R-:W-:-:S12]  /*70e0*/  @!P1 EXIT ;  /* 0x000000000000994d */ /* 0x000fd80003800000 */
[----:B------:R-:W-:Y:S02]  /*70f0*/  LOP3.LUT R0, R0, 0x2, RZ, 0xfc, !PT ;  /* 0x0000000200007812 */ /* 0x000fe400078efcff */
[----:B------:R-:W-:Y:S02]  /*7100*/  @P2 ISETP.NE.U32.AND.EX P0, PT, RZ, RZ, PT, P0 ;  /* 0x000000ffff00220c */ /* 0x000fe40003f05100 */
[----:B------:R-:W-:Y:S01]  /*7110*/  ISETP.NE.AND P1, PT, R0, 0x3, PT ;  /* 0x000000030000780c */ /* 0x000fe20003f25270 */
[----:B------:R-:W-:Y:S01]  /*7120*/  IMAD.MOV.U32 R0, RZ, RZ, 0x1 ;  /* 0x00000001ff007424 */ /* 0x000fe200078e00ff */
[----:B------:R-:W-:-:S11]  /*7130*/  @P2 SEL R0, RZ, 0x1, !P0 ;  /* 0x00000001ff002807 */ /* 0x000fd60004000000 */
[----:B------:R-:W-:Y:S05]  /*7140*/  @!P1 BRA `(.L_x_150) ;  /* 0x0000000000049947 */ /* 0x000fea0003800000 */
[----:B------:R-:W-:Y:S01]  /*7150*/  BPT.TRAP 0x1 ;  /* 0x000000040000795c */ /* 0x000fe20000300000 */
.L_x_150:
[----:B------:R-:W0:Y:S01]  /*7160*/  S2R R5, SR_CgaCtaId ;  /* 0x0000000000057919 */ /* 0x000e220000008800 */
[----:B------:R-:W-:Y:S01]  /*7170*/  IMAD.WIDE.U32 R2, R7, 0x38e38e39, RZ ;  /* 0x38e38e3907027825 */ /* 0x000fe200078e00ff */
[----:B------:R-:W-:-:S04]  /*7180*/  MOV R4, 0x400 ;  /* 0x0000040000047802 */ /* 0x000fc80000000f00 */
[----:B------:R-:W-:-:S05]  /*7190*/  SHF.R.U32.HI R2, RZ, 0x1, R3 ;  /* 0x00000001ff027819 */ /* 0x000fca0000011603 */
[----:B------:R-:W-:Y:S01]  /*71a0*/  IMAD R2, R2, -0x9, R7 ;  /* 0xfffffff702027824 */ /* 0x000fe200078e0207 */
[----:B0-----:R-:W-:Y:S02]  /*71b0*/  LEA R3, R5, R4, 0x18 ;  /* 0x0000000405037211 */ /* 0x001fe400078ec0ff */
[----:B------:R-:W-:-:S03]  /*71c0*/  SHF.L.U32 R5, R0, 0x1f, RZ ;  /* 0x0000001f00057819 */ /* 0x000fc600000006ff */
[----:B------:R-:W-:-:S04]  /*71d0*/  VIADD R3, R3, 0x36048 ;  /* 0x0003604803037836 */ /* 0x000fc80000000000 */
[----:B------:R-:W-:-:S07]  /*71e0*/  IMAD R4, R2, 0x8, R3 ;  /* 0x0000000802047824 */ /* 0x000fce00078e0203 */
.L_x_151:
[----:B0-----:R0:W1:Y:S02]  /*71f0*/  SYNCS.PHASECHK.TRANS64.TRYWAIT P0, [R4+URZ], R5 ;  /* 0x00000005040075a7 */ /* 0x001064000800017f */
[----:B-1----:R-:W-:Y:S05]  /*7200*/  @!P0 NANOSLEEP.SYNCS 0x989680 ;  /* 0x009896800000895d */ /* 0x002fea0003900000 */
[----:B------:R-:W1:Y:S02]  /*7210*/  @!P0 SYNCS.PHASECHK.TRANS64 P0, [R4+URZ], R5 ;  /* 0x00000005040085a7 */ /* 0x000e64000800007f */
[----:B-1----:R-:W-:Y:S05]  /*7220*/  @!P0 BRA `(.L_x_151) ;  /* 0xfffffffc00f08947 */ /* 0x002fea000383ffff */
[----:B------:R-:W-:-:S05]  /*7230*/  VIADD R2, R2, 0x1 ;  /* 0x0000000102027836 */ /* 0x000fca0000000000 */
[----:B------:R-:W-:-:S04]  /*7240*/  ISETP.NE.AND P0, PT, R2, 0x9, PT ;  /* 0x000000090200780c */ /* 0x000fc80003f05270 */
[----:B0-----:R-:W-:Y:S02]  /*7250*/  SEL R5, RZ, 0x1, P0 ;  /* 0x00000001ff057807 */ /* 0x001fe40000000000 */
[----:B------:R-:W-:Y:S02]  /*7260*/  SEL R2, R2, RZ, P0 ;  /* 0x000000ff02027207 */ /* 0x000fe40000000000 */
[----:B------:R-:W-:-:S03]  /*7270*/  LOP3.LUT R7, R0, R5, RZ, 0x3c, !PT ;  /* 0x0000000500077212 */ /* 0x000fc600078e3cff */
[----:B------:R-:W-:Y:S01]  /*7280*/  IMAD R0, R2, 0x8, R3 ;  /* 0x0000000802007824 */ /* 0x000fe200078e0203 */
[----:B------:R-:W-:-:S07]  /*7290*/  SHF.L.U32 R5, R7, 0x1f, RZ ;  /* 0x0000001f07057819 */ /* 0x000fce00000006ff */
.L_x_152:
        /* <DEDUP_REMOVED lines=11> */
.L_x_153:
        /* <DEDUP_REMOVED lines=11> */
.L_x_154:
        /* <DEDUP_REMOVED lines=11> */
.L_x_155:
        /* <DEDUP_REMOVED lines=11> */
.L_x_156:
        /* <DEDUP_REMOVED lines=11> */
.L_x_157:
        /* <DEDUP_REMOVED lines=11> */
.L_x_158:
        /* <DEDUP_REMOVED lines=11> */
.L_x_159:
[----:B0-----:R0:W1:Y:S02]  /*7770*/  SYNCS.PHASECHK.TRANS64.TRYWAIT P0, [R2+URZ], R3 ;  /* 0x00000003020075a7 */ /* 0x001064000800017f */
[----:B-1----:R-:W-:Y:S05]  /*7780*/  @!P0 NANOSLEEP.SYNCS 0x989680 ;  /* 0x009896800000895d */ /* 0x002fea0003900000 */
[----:B------:R-:W1:Y:S02]  /*7790*/  @!P0 SYNCS.PHASECHK.TRANS64 P0, [R2+URZ], R3 ;  /* 0x00000003020085a7 */ /* 0x000e64000800007f */
[----:B-1----:R-:W-:Y:S05]  /*77a0*/  @P0 EXIT ;  /* 0x000000000000094d */ /* 0x002fea0003800000 */
[----:B------:R-:W-:Y:S05]  /*77b0*/  BRA `(.L_x_159) ;  /* 0xfffffffc00ec7947 */ /* 0x000fea000383ffff */
.L_x_160:
[----:B------:R-:W-:-:S00]  /*77c0*/  BRA `(.L_x_160) ;  /* 0xfffffffc00fc7947 */ /* 0x000fc0000383ffff */
[----:B------:R-:W-:-:S00]  /*77d0*/  NOP ;  /* 0x0000000000007918 */ /* 0x000fc00000000000 */
        /* <DEDUP_REMOVED lines=10> */
.L_x_161:


//--------------------- .nv.shared._ZN7cutlass13device_kernelINS_4conv6kernel13ConvUniversalINS1_16ConvProblemShapeILNS1_8OperatorE2ELi3EEENS1_10collective14CollectiveConvINS1_46MainloopSm90TmaGmmaWarpSpecializedImplicitGemmILS5_2ELi9ELi3EN4cute5tupleIJNSA_1CILi1EEESD_SD_EEENS1_36KernelImplicitTmaWarpSpecializedSm90ELi1EEENSB_IJNSC_ILi128EEENSB_IJNSC_ILi64EEEEEESJ_EEENS_10bfloat16_tESL_NSA_8TiledMMAINSA_8MMA_AtomIJNSA_4SM904GMMA27MMA_64x64x16_F32BF16BF16_SSILNSP_5MajorE1ELSR_1ELNSP_7ScaleInE1ELSS_1EEEEEENSA_6LayoutISE_NSB_IJNSC_ILi0EEESW_SW_EEEEENSB_IJNSA_10UnderscoreESZ_SZ_EEEEENS7_6detail26Sm90ImplicitGemmTileTraitsINSA_13SM90_TMA_LOADENSA_14ComposedLayoutINSA_7SwizzleILi3ELi4ELi3EEENSA_18smem_ptr_flag_bitsILi16EEENSV_INSB_IJNSB_IJSI_NSC_ILi2EEEEEENSB_IJNSC_ILi8EEES1C_EEENSB_IJSD_NSC_ILi9EEEEEEEEENSB_IJNSB_IJSD_NSC_ILi4096EEEEEENSB_IJSI_NSC_ILi512EEEEEENSB_IJSW_NSC_ILi8192EEEEEEEEEEEEEvEENS13_INSA_20SM90_TMA_LOAD_IM2COLENS15_IS17_S19_NSV_INSB_IJNSB_IJSI_SD_EEES1D_S1F_EEENSB_IJNSB_IJSD_SW_EEES1K_NSB_IJSW_S1H_EEEEEEEEEEvEEEENS_8epilogue10collective6detail29Sm90TmaWarpSpecializedAdapterINS22_15DefaultEpilogueISL_NSB_IJlNSB_IJSD_lllEEESW_EEES27_NS21_6thread17LinearCombinationISL_Li1EffLNS28_9ScaleType4KindE0ELNS_15FloatRoundStyleE2ESL_EENS_4gemm15EpilogueDefaultEEEEEvvEEEEvNT_6ParamsE --------------------------
	.section	.nv.shared._ZN7cutlass13device_kernelINS_4conv6kernel13ConvUniversalINS1_16ConvProblemShapeILNS1_8OperatorE2ELi3EEENS1_10collective14CollectiveConvINS1_46MainloopSm90TmaGmmaWarpSpecializedImplicitGemmILS5_2ELi9ELi3EN4cute5tupleIJNSA_1CILi1EEESD_SD_EEENS1_36KernelImplicitTmaWarpSpecializedSm90ELi1EEENSB_IJNSC_ILi128EEENSB_IJNSC_ILi64EEEEEESJ_EEENS_10bfloat16_tESL_NSA_8TiledMMAINSA_8MMA_AtomIJNSA_4SM904GMMA27MMA_64x64x16_F32BF16BF16_SSILNSP_5MajorE1ELSR_1ELNSP_7ScaleInE1ELSS_1EEEEEENSA_6LayoutISE_NSB_IJNSC_ILi0EEESW_SW_EEEEENSB_IJNSA_10UnderscoreESZ_SZ_EEEEENS7_6detail26Sm90ImplicitGemmTileTraitsINSA_13SM90_TMA_LOADENSA_14ComposedLayoutINSA_7SwizzleILi3ELi4ELi3EEENSA_18smem_ptr_flag_bitsILi16EEENSV_INSB_IJNSB_IJSI_NSC_ILi2EEEEEENSB_IJNSC_ILi8EEES1C_EEENSB_IJSD_NSC_ILi9EEEEEEEEENSB_IJNSB_IJSD_NSC_ILi4096EEEEEENSB_IJSI_NSC_ILi512EEEEEENSB_IJSW_NSC_ILi8192EEEEEEEEEEEEEvEENS13_INSA_20SM90_TMA_LOAD_IM2COLENS15_IS17_S19_NSV_INSB_IJNSB_IJSI_SD_EEES1D_S1F_EEENSB_IJNSB_IJSD_SW_EEES1K_NSB_IJSW_S1H_EEEEEEEEEEvEEEENS_8epilogue10collective6detail29Sm90TmaWarpSpecializedAdapterINS22_15DefaultEpilogueISL_NSB_IJlNSB_IJSD_lllEEESW_EEES27_NS21_6thread17LinearCombinationISL_Li1EffLNS28_9ScaleType4KindE0ELNS_15FloatRoundStyleE2ESL_EENS_4gemm15EpilogueDefaultEEEEEvvEEEEvNT_6ParamsE,"aw",@nobits
	.sectionflags	@""
	.align	16
	.zero		1024


//--------------------- .nv.shared.reserved.0     --------------------------
	.section	.nv.shared.reserved.0,"aw",@nobits
	.weak		__nv_reservedSMEM_offset_0_alias
	.size		__nv_reservedSMEM_offset_0_alias, 0, 0
	.other		__nv_reservedSMEM_offset_0_alias,@"STO_CUDA_RESERVED_SHARED STV_DEFAULT"
__nv_reservedSMEM_offset_0_alias:
	.zero		0


//--------------------- .nv.global                --------------------------
	.section	.nv.global,"aw",@nobits
.nv.global:
	.type		_ZN39_INTERNAL_a6ecb186_4_k_cu_6f065364_30924cute1_E,@object
	.size		_ZN39_INTERNAL_a6ecb186_4_k_cu_6f065364_30924cute1_E,(_ZN39_INTERNAL_a6ecb186_4_k_cu_6f065364_30924cuda3std3__45__cpo6cbeginE - _ZN39_INTERNAL_a6ecb186_4_k_cu_6f065364_30924cute1_E)
_ZN39_INTERNAL_a6ecb186_4_k_cu_6f065364_30924cute1_E:
	.zero		1
	.type		_ZN39_INTERNAL_a6ecb186_4_k_cu_6f065364_30924cuda3std3__45__cpo6cbeginE,@object
	.size		_ZN39_INTERNAL_a6ecb186_4_k_cu_6f065364_30924cuda3std3__45__cpo6cbeginE,(_ZN39_INTERNAL_a6ecb186_4_k_cu_6f065364_30924cuda3std3__48in_placeE - _ZN39_INTERNAL_a6ecb186_4_k_cu_6f065364_30924cuda3std3__45__cpo6cbeginE)
_ZN39_INTERNAL_a6ecb186_4_k_cu_6f065364_30924cuda3std3__45__cpo6cbeginE:
	.zero		1
	.type		_ZN39_INTERNAL_a6ecb186_4_k_cu_6f065364_30924cuda3std3__48in_placeE,@object
	.size		_ZN39_INTERNAL_a6ecb186_4_k_cu_6f065364_30924cuda3std3__48in_placeE,(_ZN39_INTERNAL_a6ecb186_4_k_cu_6f065364_30924cuda3std6ranges3__45__cpo9iter_moveE - _ZN39_INTERNAL_a6ecb186_4_k_cu_6f065364_30924cuda3std3__48in_placeE)
_ZN39_INTERNAL_a6ecb186_4_k_cu_6f065364_30924cuda3std3__48in_placeE:
	.zero		1
	.type		_ZN39_INTERNAL_a6ecb186_4_k_cu_6f065364_30924cuda3std6ranges3__45__cpo9iter_moveE,@object
	.size		_ZN39_INTERNAL_a6ecb186_4_k_cu_6f065364_30924cuda3std6ranges3__45__cpo9iter_moveE,(_ZN39_INTERNAL_a6ecb186_4_k_cu_6f065364_30924cuda3std3__45__cpo5beginE - _ZN39_INTERNAL_a6ecb186_4_k_cu_6f065364_30924cuda3std6ranges3__45__cpo9iter_moveE)
_ZN39_INTERNAL_a6ecb186_4_k_cu_6f065364_30924cuda3std6ranges3__45__cpo9iter_moveE:
	.zero		1
	.type		_ZN39_INTERNAL_a6ecb186_4_k_cu_6f065364_30924cuda3std3__45__cpo5beginE,@object
	.size		_ZN39_INTERNAL_a6ecb186_4_k_cu_6f065364_30924cuda3std3__45__cpo5beginE,(_ZN39_INTERNAL_a6ecb186_4_k_cu_6f065364_30924cuda3std3__441_GLOBAL__N__a6ecb186_4_k_cu_6f065364_30926ignoreE - _ZN39_INTERNAL_a6ecb186_4_k_cu_6f065364_30924cuda3std3__45__cpo5beginE)
_ZN39_INTERNAL_a6ecb186_4_k_cu_6f065364_30924cuda3std3__45__cpo5beginE:
	.zero		1
	.type		_ZN39_INTERNAL_a6ecb186_4_k_cu_6f065364_30924cuda3std3__441_GLOBAL__N__a6ecb186_4_k_cu_6f065364_30926ignoreE,@object
	.size		_ZN39_INTERNAL_a6ecb186_4_k_cu_6f065364_30924cuda3std3__441_GLOBAL__N__a6ecb186_4_k_cu_6f065364_30926ignoreE,(_ZN39_INTERNAL_a6ecb186_4_k_cu_6f065364_30924cute7productE - _ZN39_INTERNAL_a6ecb186_4_k_cu_6f065364_30924cuda3std3__441_GLOBAL__N__a6ecb186_4_k_cu_6f065364_30926ignoreE)
_ZN39_INTERNAL_a6ecb186_4_k_cu_6f065364_30924cuda3std3__441_GLOBAL__N__a6ecb186_4_k_cu_6f065364_30926ignoreE:
	.zero		1
	.type		_ZN39_INTERNAL_a6ecb186_4_k_cu_6f065364_30924cute7productE,@object
	.size		_ZN39_INTERNAL_a6ecb186_4_k_cu_6f065364_30924cute7productE,(_ZN39_INTERNAL_a6ecb186_4_k_cu_6f065364_30924cuda3std3__45__cpo3endE - _ZN39_INTERNAL_a6ecb186_4_k_cu_6f065364_30924cute7productE)
_ZN39_INTERNAL_a6ecb186_4_k_cu_6f065364_30924cute7productE:
	.zero		1
	.type		_ZN39_INTERNAL_a6ecb186_4_k_cu_6f065364_30924cuda3std3__45__cpo3endE,@object
	.size		_ZN39_INTERNAL_a6ecb186_4_k_cu_6f065364_30924cuda3std3__45__cpo3endE,(_ZN39_INTERNAL_a6ecb186_4_k_cu_6f065364_30924cuda3std3__419piecewise_constructE - _ZN39_INTERNAL_a6ecb186_4_k_cu_6f065364_30924cuda3std3__45__cpo3endE)
_ZN39_INTERNAL_a6ecb186_4_k_cu_6f065364_30924cuda3std3__45__cpo3endE:
	.zero		1
	.type		_ZN39_INTERNAL_a6ecb186_4_k_cu_6f065364_30924cuda3std3__419piecewise_constructE,@object
	.size		_ZN39_INTERNAL_a6ecb186_4_k_cu_6f065364_30924cuda3std3__419piecewise_constructE,(_ZN39_INTERNAL_a6ecb186_4_k_cu_6f065364_30924cuda3std3__45__cpo4cendE - _ZN39_INTERNAL_a6ecb186_4_k_cu_6f065364_30924cuda3std3__419piecewise_constructE)
_ZN39_INTERNAL_a6ecb186_4_k_cu_6f065364_30924cuda3std3__419piecewise_constructE:
	.zero		1
	.type		_ZN39_INTERNAL_a6ecb186_4_k_cu_6f065364_30924cuda3std3__45__cpo4cendE,@object
	.size		_ZN39_INTERNAL_a6ecb186_4_k_cu_6f065364_30924cuda3std3__45__cpo4cendE,(_ZN39_INTERNAL_a6ecb186_4_k_cu_6f065364_30924cuda3std6ranges3__45__cpo4swapE - _ZN39_INTERNAL_a6ecb186_4_k_cu_6f065364_30924cuda3std3__45__cpo4cendE)
_ZN39_INTERNAL_a6ecb186_4_k_cu_6f065364_30924cuda3std3__45__cpo4cendE:
	.zero		1
	.type		_ZN39_INTERNAL_a6ecb186_4_k_cu_6f065364_30924cuda3std6ranges3__45__cpo4swapE,@object
	.size		_ZN39_INTERNAL_a6ecb186_4_k_cu_6f065364_30924cuda3std6ranges3__45__cpo4swapE,(.L_7 - _ZN39_INTERNAL_a6ecb186_4_k_cu_6f065364_30924cuda3std6ranges3__45__cpo4swapE)
_ZN39_INTERNAL_a6ecb186_4_k_cu_6f065364_30924cuda3std6ranges3__45__cpo4swapE:
	.zero		1
.L_7:


//--------------------- .nv.constant0._ZN7cutlass13device_kernelINS_4conv6kernel13ConvUniversalINS1_16ConvProblemShapeILNS1_8OperatorE2ELi3EEENS1_10collective14CollectiveConvINS1_46MainloopSm90TmaGmmaWarpSpecializedImplicitGemmILS5_2ELi9ELi3EN4cute5tupleIJNSA_1CILi1EEESD_SD_EEENS1_36KernelImplicitTmaWarpSpecializedSm90ELi1EEENSB_IJNSC_ILi128EEENSB_IJNSC_ILi64EEEEEESJ_EEENS_10bfloat16_tESL_NSA_8TiledMMAINSA_8MMA_AtomIJNSA_4SM904GMMA27MMA_64x64x16_F32BF16BF16_SSILNSP_5MajorE1ELSR_1ELNSP_7ScaleInE1ELSS_1EEEEEENSA_6LayoutISE_NSB_IJNSC_ILi0EEESW_SW_EEEEENSB_IJNSA_10UnderscoreESZ_SZ_EEEEENS7_6detail26Sm90ImplicitGemmTileTraitsINSA_13SM90_TMA_LOADENSA_14ComposedLayoutINSA_7SwizzleILi3ELi4ELi3EEENSA_18smem_ptr_flag_bitsILi16EEENSV_INSB_IJNSB_IJSI_NSC_ILi2EEEEEENSB_IJNSC_ILi8EEES1C_EEENSB_IJSD_NSC_ILi9EEEEEEEEENSB_IJNSB_IJSD_NSC_ILi4096EEEEEENSB_IJSI_NSC_ILi512EEEEEENSB_IJSW_NSC_ILi8192EEEEEEEEEEEEEvEENS13_INSA_20SM90_TMA_LOAD_IM2COLENS15_IS17_S19_NSV_INSB_IJNSB_IJSI_SD_EEES1D_S1F_EEENSB_IJNSB_IJSD_SW_EEES1K_NSB_IJSW_S1H_EEEEEEEEEEvEEEENS_8epilogue10collective6detail29Sm90TmaWarpSpecializedAdapterINS22_15DefaultEpilogueISL_NSB_IJlNSB_IJSD_lllEEESW_EEES27_NS21_6thread17LinearCombinationISL_Li1EffLNS28_9ScaleType4KindE0ELNS_15FloatRoundStyleE2ESL_EENS_4gemm15EpilogueDefaultEEEEEvvEEEEvNT_6ParamsE --------------------------
	.section	.nv.constant0._ZN7cutlass13device_kernelINS_4conv6kernel13ConvUniversalINS1_16ConvProblemShapeILNS1_8OperatorE2ELi3EEENS1_10collective14CollectiveConvINS1_46MainloopSm90TmaGmmaWarpSpecializedImplicitGemmILS5_2ELi9ELi3EN4cute5tupleIJNSA_1CILi1EEESD_SD_EEENS1_36KernelImplicitTmaWarpSpecializedSm90ELi1EEENSB_IJNSC_ILi128EEENSB_IJNSC_ILi64EEEEEESJ_EEENS_10bfloat16_tESL_NSA_8TiledMMAINSA_8MMA_AtomIJNSA_4SM904GMMA27MMA_64x64x16_F32BF16BF16_SSILNSP_5MajorE1ELSR_1ELNSP_7ScaleInE1ELSS_1EEEEEENSA_6LayoutISE_NSB_IJNSC_ILi0EEESW_SW_EEEEENSB_IJNSA_10UnderscoreESZ_SZ_EEEEENS7_6detail26Sm90ImplicitGemmTileTraitsINSA_13SM90_TMA_LOADENSA_14ComposedLayoutINSA_7SwizzleILi3ELi4ELi3EEENSA_18smem_ptr_flag_bitsILi16EEENSV_INSB_IJNSB_IJSI_NSC_ILi2EEEEEENSB_IJNSC_ILi8EEES1C_EEENSB_IJSD_NSC_ILi9EEEEEEEEENSB_IJNSB_IJSD_NSC_ILi4096EEEEEENSB_IJSI_NSC_ILi512EEEEEENSB_IJSW_NSC_ILi8192EEEEEEEEEEEEEvEENS13_INSA_20SM90_TMA_LOAD_IM2COLENS15_IS17_S19_NSV_INSB_IJNSB_IJSI_SD_EEES1D_S1F_EEENSB_IJNSB_IJSD_SW_EEES1K_NSB_IJSW_S1H_EEEEEEEEEEvEEEENS_8epilogue10collective6detail29Sm90TmaWarpSpecializedAdapterINS22_15DefaultEpilogueISL_NSB_IJlNSB_IJSD_lllEEESW_EEES27_NS21_6thread17LinearCombinationISL_Li1EffLNS28_9ScaleType4KindE0ELNS_15FloatRoundStyleE2ESL_EENS_4gemm15EpilogueDefaultEEEEEvvEEEEvNT_6ParamsE,"a",@progbits
	.sectionflags	@""
	.align	4
.nv.constant0._ZN7cutlass13device_kernelINS_4conv6kernel13ConvUniversalINS1_16ConvProblemShapeILNS1_8OperatorE2ELi3EEENS1_10collective14CollectiveConvINS1_46MainloopSm90TmaGmmaWarpSpecializedImplicitGemmILS5_2ELi9ELi3EN4cute5tupleIJNSA_1CILi1EEESD_SD_EEENS1_36KernelImplicitTmaWarpSpecializedSm90ELi1EEENSB_IJNSC_ILi128EEENSB_IJNSC_ILi64EEEEEESJ_EEENS_10bfloat16_tESL_NSA_8TiledMMAINSA_8MMA_AtomIJNSA_4SM904GMMA27MMA_64x64x16_F32BF16BF16_SSILNSP_5MajorE1ELSR_1ELNSP_7ScaleInE1ELSS_1EEEEEENSA_6LayoutISE_NSB_IJNSC_ILi0EEESW_SW_EEEEENSB_IJNSA_10UnderscoreESZ_SZ_EEEEENS7_6detail26Sm90ImplicitGemmTileTraitsINSA_13SM90_TMA_LOADENSA_14ComposedLayoutINSA_7SwizzleILi3ELi4ELi3EEENSA_18smem_ptr_flag_bitsILi16EEENSV_INSB_IJNSB_IJSI_NSC_ILi2EEEEEENSB_IJNSC_ILi8EEES1C_EEENSB_IJSD_NSC_ILi9EEEEEEEEENSB_IJNSB_IJSD_NSC_ILi4096EEEEEENSB_IJSI_NSC_ILi512EEEEEENSB_IJSW_NSC_ILi8192EEEEEEEEEEEEEvEENS13_INSA_20SM90_TMA_LOAD_IM2COLENS15_IS17_S19_NSV_INSB_IJNSB_IJSI_SD_EEES1D_S1F_EEENSB_IJNSB_IJSD_SW_EEES1K_NSB_IJSW_S1H_EEEEEEEEEEvEEEENS_8epilogue10collective6detail29Sm90TmaWarpSpecializedAdapterINS22_15DefaultEpilogueISL_NSB_IJlNSB_IJSD_lllEEESW_EEES27_NS21_6thread17LinearCombinationISL_Li1EffLNS28_9ScaleType4KindE0ELNS_15FloatRoundStyleE2ESL_EENS_4gemm15EpilogueDefaultEEEEEvvEEEEvNT_6ParamsE:
	.zero		1664


//--------------------- SYMBOLS --------------------------

	.type		.nv.reservedSmem.offset0,@object
	.size		.nv.reservedSmem.offset0,0x4
